	.headerflags	@"EF_CUDA_TEXMODE_UNIFIED EF_CUDA_64BIT_ADDRESS EF_CUDA_ACCELERATORS EF_CUDA_SM90 EF_CUDA_VIRTUAL_SM(EF_CUDA_SM90)"
	.elftype	@"ET_EXEC"


//--------------------- .nv.info                  --------------------------
	.section	.nv.info,"",@"SHT_CUDA_INFO"
	.align	4


	//----- nvinfo : EIATTR_REGCOUNT
	.align		4
        /*0000*/ 	.byte	0x04, 0x2f
        /*0002*/ 	.short	(.L_1 - .L_0)
	.align		4
.L_0:
        /*0004*/ 	.word	index@(triton_poi_fused_cat_126)
        /*0008*/ 	.word	0x0000002c


	//----- nvinfo : EIATTR_MIN_STACK_SIZE
	.align		4
.L_1:
        /*000c*/ 	.byte	0x04, 0x12
        /*000e*/ 	.short	(.L_3 - .L_2)
	.align		4
.L_2:
        /*0010*/ 	.word	index@(triton_poi_fused_cat_126)
        /*0014*/ 	.word	0x00000000


	//----- nvinfo : EIATTR_FRAME_SIZE
	.align		4
.L_3:
        /*0018*/ 	.byte	0x04, 0x11
        /*001a*/ 	.short	(.L_5 - .L_4)
	.align		4
.L_4:
        /*001c*/ 	.word	index@(triton_poi_fused_cat_126)
        /*0020*/ 	.word	0x00000000


	//----- nvinfo : EIATTR_MIN_STACK_SIZE
	.align		4
.L_5:
        /*0024*/ 	.byte	0x04, 0x12
        /*0026*/ 	.short	(.L_7 - .L_6)
	.align		4
.L_6:
        /*0028*/ 	.word	index@(triton_poi_fused_cat_126)
        /*002c*/ 	.word	0x00000000
.L_7:


//--------------------- .nv.info.triton_poi_fused_cat_126 --------------------------
	.section	.nv.info.triton_poi_fused_cat_126,"",@"SHT_CUDA_INFO"
	.sectionflags	@""
	.align	4


	//----- nvinfo : EIATTR_CUDA_API_VERSION
	.align		4
        /*0000*/ 	.byte	0x04, 0x37
        /*0002*/ 	.short	(.L_9 - .L_8)
.L_8:
        /*0004*/ 	.word	0x0000007c


	//----- nvinfo : EIATTR_KPARAM_INFO
	.align		4
.L_9:
        /*0008*/ 	.byte	0x04, 0x17
        /*000a*/ 	.short	(.L_11 - .L_10)
.L_10:
        /*000c*/ 	.word	0x00000000
        /*0010*/ 	.short	0x0009
        /*0012*/ 	.short	0x0048
        /*0014*/ 	.byte	0x00, 0xf0, 0x11, 0x00


	//----- nvinfo : EIATTR_KPARAM_INFO
	.align		4
.L_11:
        /*0018*/ 	.byte	0x04, 0x17
        /*001a*/ 	.short	(.L_13 - .L_12)
.L_12:
        /*001c*/ 	.word	0x00000000
        /*0020*/ 	.short	0x0008
        /*0022*/ 	.short	0x0040
        /*0024*/ 	.byte	0x00, 0xf4, 0x21, 0x00


	//----- nvinfo : EIATTR_KPARAM_INFO
	.align		4
.L_13:
        /*0028*/ 	.byte	0x04, 0x17
        /*002a*/ 	.short	(.L_15 - .L_14)
.L_14:
        /*002c*/ 	.word	0x00000000
        /*0030*/ 	.short	0x0007
        /*0032*/ 	.short	0x0038
        /*0034*/ 	.byte	0x00, 0xf4, 0x21, 0x00


	//----- nvinfo : EIATTR_KPARAM_INFO
	.align		4
.L_15:
        /*0038*/ 	.byte	0x04, 0x17
        /*003a*/ 	.short	(.L_17 - .L_16)
.L_16:
        /*003c*/ 	.word	0x00000000
        /*0040*/ 	.short	0x0006
        /*0042*/ 	.short	0x0030
        /*0044*/ 	.byte	0x00, 0xf4, 0x21, 0x00


	//----- nvinfo : EIATTR_KPARAM_INFO
	.align		4
.L_17:
        /*0048*/ 	.byte	0x04, 0x17
        /*004a*/ 	.short	(.L_19 - .L_18)
.L_18:
        /*004c*/ 	.word	0x00000000
        /*0050*/ 	.short	0x0005
        /*0052*/ 	.short	0x0028
        /*0054*/ 	.byte	0x00, 0xf4, 0x21, 0x00


	//----- nvinfo : EIATTR_KPARAM_INFO
	.align		4
.L_19:
        /*0058*/ 	.byte	0x04, 0x17
        /*005a*/ 	.short	(.L_21 - .L_20)
.L_20:
        /*005c*/ 	.word	0x00000000
        /*0060*/ 	.short	0x0004
        /*0062*/ 	.short	0x0020
        /*0064*/ 	.byte	0x00, 0xf4, 0x21, 0x00


	//----- nvinfo : EIATTR_KPARAM_INFO
	.align		4
.L_21:
        /*0068*/ 	.byte	0x04, 0x17
        /*006a*/ 	.short	(.L_23 - .L_22)
.L_22:
        /*006c*/ 	.word	0x00000000
        /*0070*/ 	.short	0x0003
        /*0072*/ 	.short	0x0018
        /*0074*/ 	.byte	0x00, 0xf4, 0x21, 0x00


	//----- nvinfo : EIATTR_KPARAM_INFO
	.align		4
.L_23:
        /*0078*/ 	.byte	0x04, 0x17
        /*007a*/ 	.short	(.L_25 - .L_24)
.L_24:
        /*007c*/ 	.word	0x00000000
        /*0080*/ 	.short	0x0002
        /*0082*/ 	.short	0x0010
        /*0084*/ 	.byte	0x00, 0xf4, 0x21, 0x00


	//----- nvinfo : EIATTR_KPARAM_INFO
	.align		4
.L_25:
        /*0088*/ 	.byte	0x04, 0x17
        /*008a*/ 	.short	(.L_27 - .L_26)
.L_26:
        /*008c*/ 	.word	0x00000000
        /*0090*/ 	.short	0x0001
        /*0092*/ 	.short	0x0008
        /*0094*/ 	.byte	0x00, 0xf4, 0x21, 0x00


	//----- nvinfo : EIATTR_KPARAM_INFO
	.align		4
.L_27:
        /*0098*/ 	.byte	0x04, 0x17
        /*009a*/ 	.short	(.L_29 - .L_28)
.L_28:
        /*009c*/ 	.word	0x00000000
        /*00a0*/ 	.short	0x0000
        /*00a2*/ 	.short	0x0000
        /*00a4*/ 	.byte	0x00, 0xf4, 0x21, 0x00


	//----- nvinfo : EIATTR_SPARSE_MMA_MASK
	.align		4
.L_29:
        /*00a8*/ 	.byte	0x03, 0x50
        /*00aa*/ 	.short	0x0000


	//----- nvinfo : EIATTR_MAXREG_COUNT
	.align		4
        /*00ac*/ 	.byte	0x03, 0x1b
        /*00ae*/ 	.short	0x00ff


	//----- nvinfo : EIATTR_EXIT_INSTR_OFFSETS
	.align		4
        /*00b0*/ 	.byte	0x04, 0x1c
        /*00b2*/ 	.short	(.L_31 - .L_30)


	//   ....[0]....
.L_30:
        /*00b4*/ 	.word	0x00001d70


	//----- nvinfo : EIATTR_REQNTID
	.align		4
.L_31:
        /*00b8*/ 	.byte	0x04, 0x10
        /*00ba*/ 	.short	(.L_33 - .L_32)
.L_32:
        /*00bc*/ 	.word	0x00000080
        /*00c0*/ 	.word	0x00000001
        /*00c4*/ 	.word	0x00000001


	//----- nvinfo : EIATTR_CBANK_PARAM_SIZE
	.align		4
.L_33:
        /*00c8*/ 	.byte	0x03, 0x19
        /*00ca*/ 	.short	0x004c


	//----- nvinfo : EIATTR_PARAM_CBANK
	.align		4
        /*00cc*/ 	.byte	0x04, 0x0a
        /*00ce*/ 	.short	(.L_35 - .L_34)
	.align		4
.L_34:
        /*00d0*/ 	.word	index@(.nv.constant0.triton_poi_fused_cat_126)
        /*00d4*/ 	.short	0x0210
        /*00d6*/ 	.short	0x004c


	//----- nvinfo : EIATTR_SW_WAR
	.align		4
.L_35:
        /*00d8*/ 	.byte	0x04, 0x36
        /*00da*/ 	.short	(.L_37 - .L_36)
.L_36:
        /*00dc*/ 	.word	0x00000008
.L_37:


//--------------------- .nv.callgraph             --------------------------
	.section	.nv.callgraph,"",@"SHT_CUDA_CALLGRAPH"
	.align	4
	.sectionentsize	8
	.align		4
        /*0000*/ 	.word	0x00000000
	.align		4
        /*0004*/ 	.word	0xffffffff
	.align		4
        /*0008*/ 	.word	0x00000000
	.align		4
        /*000c*/ 	.word	0xfffffffe
	.align		4
        /*0010*/ 	.word	0x00000000
	.align		4
        /*0014*/ 	.word	0xfffffffd
	.align		4
        /*0018*/ 	.word	0x00000000
	.align		4
        /*001c*/ 	.word	0xfffffffc


//--------------------- .text.triton_poi_fused_cat_126 --------------------------
	.section	.text.triton_poi_fused_cat_126,"ax",@progbits
	.align	128
        .global         triton_poi_fused_cat_126
        .type           triton_poi_fused_cat_126,@function
        .size           triton_poi_fused_cat_126,(.L_x_1 - triton_poi_fused_cat_126)
        .other          triton_poi_fused_cat_126,@"STO_CUDA_ENTRY STV_DEFAULT"
triton_poi_fused_cat_126:
.text.triton_poi_fused_cat_126:
[----:B------:R-:W-:Y:S01]  /*0000*/  LDC R1, c[0x0][0x28] ;  /* 0x00000a00ff017b82 */ /* 0x000fe20000000800 */
[----:B------:R-:W1:Y:S07]  /*0010*/  S2R R0, SR_TID.X ;  /* 0x0000000000007919 */ /* 0x000e6e0000002100 */
[----:B------:R-:W2:Y:S01]  /*0020*/  LDC.64 R12, c[0x0][0x218] ;  /* 0x00008600ff0c7b82 */ /* 0x000ea20000000a00 */
[----:B------:R-:W-:Y:S01]  /*0030*/  CS2R R14, SRZ ;  /* 0x00000000000e7805 */ /* 0x000fe2000001ff00 */
[----:B------:R-:W-:Y:S01]  /*0040*/  ULDC.64 UR4, c[0x0][0x208] ;  /* 0x0000820000047ab9 */ /* 0x000fe20000000a00 */
[----:B------:R-:W3:Y:S05]  /*0050*/  S2R R19, SR_CTAID.X ;  /* 0x0000000000137919 */ /* 0x000eea0000002500 */
[----:B------:R-:W4:Y:S01]  /*0060*/  LDC.64 R6, c[0x0][0x220] ;  /* 0x00008800ff067b82 */ /* 0x000f220000000a00 */
[----:B------:R-:W-:-:S02]  /*0070*/  CS2R R10, SRZ ;  /* 0x00000000000a7805 */ /* 0x000fc4000001ff00 */
[----:B------:R-:W-:Y:S01]  /*0080*/  CS2R R30, SRZ ;  /* 0x00000000001e7805 */ /* 0x000fe2000001ff00 */
[----:B------:R-:W-:Y:S01]  /*0090*/  ULDC.64 UR6, c[0x0][0x228] ;  /* 0x00008a0000067ab9 */ /* 0x000fe20000000a00 */
[----:B-1----:R-:W-:-:S05]  /*00a0*/  IMAD.SHL.U32 R0, R0, 0x4, RZ ;  /* 0x0000000400007824 */ /* 0x002fca00078e00ff */
[----:B------:R-:W-:-:S05]  /*00b0*/  LOP3.LUT R0, R0, 0x1fc, RZ, 0xc0, !PT ;  /* 0x000001fc00007812 */ /* 0x000fca00078ec0ff */
[----:B---3--:R-:W-:-:S05]  /*00c0*/  IMAD R5, R19, 0x400, R0 ;  /* 0x0000040013057824 */ /* 0x008fca00078e0200 */
[----:B------:R-:W-:-:S04]  /*00d0*/  SHF.R.S32.HI R24, RZ, 0x1f, R5 ;  /* 0x0000001fff187819 */ /* 0x000fc80000011405 */
[CC--:B------:R-:W-:Y:S02]  /*00e0*/  LEA.HI R0, R24.reuse, R5.reuse, RZ, 0xa ;  /* 0x0000000518007211 */ /* 0x0c0fe400078f50ff */
[----:B------:R-:W-:Y:S02]  /*00f0*/  LEA.HI R8, R24, R5, RZ, 0x5 ;  /* 0x0000000518087211 */ /* 0x000fe400078f28ff */
[----:B------:R-:W-:Y:S02]  /*0100*/  SHF.R.S32.HI R0, RZ, 0xa, R0 ;  /* 0x0000000aff007819 */ /* 0x000fe40000011400 */
[----:B------:R-:W-:Y:S02]  /*0110*/  SHF.R.S32.HI R9, RZ, 0x5, R8 ;  /* 0x00000005ff097819 */ /* 0x000fe40000011408 */
[----:B------:R-:W-:Y:S02]  /*0120*/  LEA.HI R2, R0, R0, RZ, 0x5 ;  /* 0x0000000000027211 */ /* 0x000fe400078f28ff */
[----:B------:R-:W-:-:S02]  /*0130*/  LOP3.LUT R8, R8, 0xffffffe0, RZ, 0xc0, !PT ;  /* 0xffffffe008087812 */ /* 0x000fc400078ec0ff */
[----:B------:R-:W-:Y:S02]  /*0140*/  LOP3.LUT R3, R2, 0xffffffe0, RZ, 0xc0, !PT ;  /* 0xffffffe002037812 */ /* 0x000fe400078ec0ff */
[----:B------:R-:W-:-:S03]  /*0150*/  LEA.HI R2, R9, R9, RZ, 0x5 ;  /* 0x0000000909027211 */ /* 0x000fc600078f28ff */
[----:B------:R-:W-:Y:S01]  /*0160*/  IMAD.IADD R4, R0, 0x1, -R3 ;  /* 0x0000000100047824 */ /* 0x000fe200078e0a03 */
[----:B------:R-:W-:-:S04]  /*0170*/  LOP3.LUT R2, R2, 0xffffffe0, RZ, 0xc0, !PT ;  /* 0xffffffe002027812 */ /* 0x000fc800078ec0ff */
[----:B------:R-:W-:Y:S01]  /*0180*/  ISETP.GE.AND P0, PT, R4, 0x10, PT ;  /* 0x000000100400780c */ /* 0x000fe20003f06270 */
[----:B------:R-:W-:-:S04]  /*0190*/  IMAD.IADD R2, R9, 0x1, -R2 ;  /* 0x0000000109027824 */ /* 0x000fc800078e0a02 */
[----:B--2---:R-:W-:-:S08]  /*01a0*/  IMAD.WIDE R16, R2, 0x8, R12 ;  /* 0x0000000802107825 */ /* 0x004fd000078e020c */
[----:B------:R1:W2:Y:S01]  /*01b0*/  @!P0 LDG.E.EL.64 R14, desc[UR4][R16.64] ;  /* 0x00000004100e8981 */ /* 0x0002a2000c2e1b00 */
[----:B------:R-:W-:Y:S01]  /*01c0*/  IMAD.IADD R29, R5, 0x1, -R8 ;  /* 0x00000001051d7824 */ /* 0x000fe200078e0a08 */
[----:B------:R-:W-:-:S03]  /*01d0*/  CS2R R8, SRZ ;  /* 0x0000000000087805 */ /* 0x000fc6000001ff00 */
[----:B----4-:R-:W-:-:S05]  /*01e0*/  IMAD.WIDE R40, R29, 0x8, R6 ;  /* 0x000000081d287825 */ /* 0x010fca00078e0206 */
[----:B------:R-:W3:Y:S01]  /*01f0*/  @!P0 LDG.E.EL.128 R8, desc[UR4][R40.64] ;  /* 0x0000000428088981 */ /* 0x000ee2000c2e1d00 */
[----:B------:R-:W-:Y:S01]  /*0200*/  SHF.R.S32.HI R3, RZ, 0x15, R19 ;  /* 0x00000015ff037819 */ /* 0x000fe20000011413 */
[C---:B------:R-:W-:Y:S01]  /*0210*/  VIADD R22, R5.reuse, 0x2 ;  /* 0x0000000205167836 */ /* 0x040fe20000000000 */
[----:B------:R-:W-:Y:S01]  /*0220*/  CS2R R18, SRZ ;  /* 0x0000000000127805 */ /* 0x000fe2000001ff00 */
[----:B------:R-:W-:Y:S01]  /*0230*/  VIADD R25, R5, 0x200 ;  /* 0x0000020005197836 */ /* 0x000fe20000000000 */
[----:B------:R-:W-:-:S04]  /*0240*/  SGXT R3, R3, 0x1 ;  /* 0x000000010303781a */ /* 0x000fc80000000200 */
[C---:B------:R-:W-:Y:S02]  /*0250*/  LEA.HI R0, R3.reuse, R22, RZ, 0x5 ;  /* 0x0000001603007211 */ /* 0x040fe400078f28ff */
[----:B------:R-:W-:Y:S02]  /*0260*/  SHF.R.S32.HI R28, RZ, 0x1f, R25 ;  /* 0x0000001fff1c7819 */ /* 0x000fe40000011419 */
[----:B-1----:R-:W-:Y:S02]  /*0270*/  LOP3.LUT R17, R0, 0xffffffe0, RZ, 0xc0, !PT ;  /* 0xffffffe000117812 */ /* 0x002fe400078ec0ff */
[-C--:B------:R-:W-:Y:S02]  /*0280*/  LEA.HI R0, R28, R25.reuse, RZ, 0xa ;  /* 0x000000191c007211 */ /* 0x080fe400078f50ff */
[----:B------:R-:W-:Y:S01]  /*0290*/  LEA.HI R20, R3, R25, RZ, 0x5 ;  /* 0x0000001903147211 */ /* 0x000fe200078f28ff */
[----:B------:R-:W-:Y:S01]  /*02a0*/  IMAD.IADD R22, R22, 0x1, -R17 ;  /* 0x0000000116167824 */ /* 0x000fe200078e0a11 */
[----:B------:R-:W-:-:S02]  /*02b0*/  CS2R R16, SRZ ;  /* 0x0000000000107805 */ /* 0x000fc4000001ff00 */
[----:B------:R-:W-:Y:S01]  /*02c0*/  SHF.R.S32.HI R0, RZ, 0xa, R0 ;  /* 0x0000000aff007819 */ /* 0x000fe20000011400 */
[----:B------:R-:W-:-:S03]  /*02d0*/  IMAD.WIDE R6, R22, 0x8, R6 ;  /* 0x0000000816067825 */ /* 0x000fc600078e0206 */
[----:B------:R-:W-:Y:S02]  /*02e0*/  LEA.HI R3, R0, R0, RZ, 0x5 ;  /* 0x0000000000037211 */ /* 0x000fe400078f28ff */
[----:B------:R-:W4:Y:S01]  /*02f0*/  @!P0 LDG.E.EL.128 R16, desc[UR4][R6.64] ;  /* 0x0000000406108981 */ /* 0x000f22000c2e1d00 */
[----:B------:R-:W-:Y:S02]  /*0300*/  SHF.R.S32.HI R20, RZ, 0x5, R20 ;  /* 0x00000005ff147819 */ /* 0x000fe40000011414 */
[----:B------:R-:W-:Y:S02]  /*0310*/  LOP3.LUT R3, R3, 0xffffffe0, RZ, 0xc0, !PT ;  /* 0xffffffe003037812 */ /* 0x000fe400078ec0ff */
[----:B------:R-:W-:-:S03]  /*0320*/  LEA.HI R21, R20, R20, RZ, 0x5 ;  /* 0x0000001414157211 */ /* 0x000fc600078f28ff */
[----:B------:R-:W-:Y:S01]  /*0330*/  IMAD.IADD R0, R0, 0x1, -R3 ;  /* 0x0000000100007824 */ /* 0x000fe200078e0a03 */
[----:B------:R-:W-:-:S04]  /*0340*/  LOP3.LUT R3, R21, 0xffffffe0, RZ, 0xc0, !PT ;  /* 0xffffffe015037812 */ /* 0x000fc800078ec0ff */
[----:B------:R-:W-:Y:S01]  /*0350*/  ISETP.GE.AND P1, PT, R0, 0x10, PT ;  /* 0x000000100000780c */ /* 0x000fe20003f26270 */
[----:B------:R-:W-:-:S04]  /*0360*/  IMAD.IADD R3, R20, 0x1, -R3 ;  /* 0x0000000114037824 */ /* 0x000fc800078e0a03 */
[----:B------:R-:W-:-:S08]  /*0370*/  IMAD.WIDE R12, R3, 0x8, R12 ;  /* 0x00000008030c7825 */ /* 0x000fd000078e020c */
[----:B------:R1:W5:Y:S02]  /*0380*/  @!P1 LDG.E.EL.64 R30, desc[UR4][R12.64] ;  /* 0x000000040c1e9981 */ /* 0x000364000c2e1b00 */
[----:B-1----:R-:W-:Y:S02]  /*0390*/  CS2R R12, SRZ ;  /* 0x00000000000c7805 */ /* 0x002fe4000001ff00 */
[----:B------:R-:W-:Y:S01]  /*03a0*/  LEA.HI R24, R24, R5, RZ, 0xf ;  /* 0x0000000518187211 */ /* 0x000fe200078f78ff */
[----:B------:R-:W-:-:S03]  /*03b0*/  IMAD.SHL.U32 R35, R4, 0x100, RZ ;  /* 0x0000010004237824 */ /* 0x000fc600078e00ff */
[----:B------:R-:W-:-:S05]  /*03c0*/  SHF.R.S32.HI R23, RZ, 0xf, R24 ;  /* 0x0000000fff177819 */ /* 0x000fca0000011418 */
[----:B------:R-:W-:Y:S01]  /*03d0*/  IMAD.SHL.U32 R33, R23, 0x1000, RZ ;  /* 0x0000100017217824 */ /* 0x000fe200078e00ff */
[----:B--2---:R-:W-:Y:S02]  /*03e0*/  SEL R15, R15, RZ, !P0 ;  /* 0x000000ff0f0f7207 */ /* 0x004fe40004000000 */
[----:B------:R-:W-:Y:S02]  /*03f0*/  SEL R21, R14, RZ, !P0 ;  /* 0x000000ff0e157207 */ /* 0x000fe40004000000 */
[----:B------:R-:W-:-:S04]  /*0400*/  SHF.R.U32.HI R20, RZ, 0x1b, R15 ;  /* 0x0000001bff147819 */ /* 0x000fc8000001160f */
[----:B------:R-:W-:-:S04]  /*0410*/  LOP3.LUT R14, R20, 0x10, RZ, 0xc0, !PT ;  /* 0x00000010140e7812 */ /* 0x000fc800078ec0ff */
[----:B------:R-:W-:Y:S02]  /*0420*/  IADD3 R14, P2, R14, R21, RZ ;  /* 0x000000150e0e7210 */ /* 0x000fe40007f5e0ff */
[----:B---3--:R-:W-:-:S03]  /*0430*/  SEL R21, R9, RZ, !P0 ;  /* 0x000000ff09157207 */ /* 0x008fc60004000000 */
[----:B------:R-:W-:Y:S01]  /*0440*/  IMAD.X R27, RZ, RZ, R15, P2 ;  /* 0x000000ffff1b7224 */ /* 0x000fe200010e060f */
[----:B------:R-:W-:Y:S01]  /*0450*/  SEL R20, R8, RZ, !P0 ;  /* 0x000000ff08147207 */ /* 0x000fe20004000000 */
[----:B------:R-:W-:Y:S01]  /*0460*/  IMAD.SHL.U32 R26, R14, 0x40, RZ ;  /* 0x000000400e1a7824 */ /* 0x000fe200078e00ff */
[----:B------:R-:W-:Y:S02]  /*0470*/  SEL R10, R10, RZ, !P0 ;  /* 0x000000ff0a0a7207 */ /* 0x000fe40004000000 */
[----:B------:R-:W-:Y:S02]  /*0480*/  SHF.L.U64.HI R27, R14, 0x6, R27 ;  /* 0x000000060e1b7819 */ /* 0x000fe4000001021b */
[----:B------:R-:W-:Y:S02]  /*0490*/  CS2R R14, SRZ ;  /* 0x00000000000e7805 */ /* 0x000fe4000001ff00 */
[----:B------:R-:W-:Y:S02]  /*04a0*/  SHF.R.U32.HI R9, RZ, 0x19, R21 ;  /* 0x00000019ff097819 */ /* 0x000fe40000011615 */
[----:B------:R-:W-:-:S02]  /*04b0*/  SEL R11, R11, RZ, !P0 ;  /* 0x000000ff0b0b7207 */ /* 0x000fc40004000000 */
[----:B------:R-:W-:Y:S01]  /*04c0*/  LEA R8, P3, R20, UR6, 0x2 ;  /* 0x0000000614087c11 */ /* 0x000fe2000f8610ff */
[----:B------:R-:W2:Y:S01]  /*04d0*/  @!P1 LDG.E.EL.128 R12, desc[UR4][R40.64] ;  /* 0x00000004280c9981 */ /* 0x000ea2000c2e1d00 */
[----:B------:R-:W-:Y:S02]  /*04e0*/  LEA R37, P2, R10, UR6, 0x2 ;  /* 0x000000060a257c11 */ /* 0x000fe4000f8410ff */
[----:B------:R-:W-:Y:S02]  /*04f0*/  LOP3.LUT R9, R9, 0x40, RZ, 0xc0, !PT ;  /* 0x0000004009097812 */ /* 0x000fe400078ec0ff */
[----:B------:R-:W-:Y:S02]  /*0500*/  LEA.HI.X R20, R20, UR7, R21, 0x2, P3 ;  /* 0x0000000714147c11 */ /* 0x000fe400098f1415 */
[----:B------:R-:W-:Y:S02]  /*0510*/  LEA.HI.X R10, R10, UR7, R11, 0x2, P2 ;  /* 0x000000070a0a7c11 */ /* 0x000fe400090f140b */
[----:B------:R-:W-:-:S02]  /*0520*/  IADD3 R8, P2, P3, R26, R8, R9 ;  /* 0x000000081a087210 */ /* 0x000fc40007b5e009 */
[----:B------:R-:W-:Y:S02]  /*0530*/  SHF.R.U32.HI R36, RZ, 0x19, R11 ;  /* 0x00000019ff247819 */ /* 0x000fe4000001160b */
[----:B------:R-:W-:Y:S02]  /*0540*/  IADD3.X R9, R27, R20, RZ, P2, P3 ;  /* 0x000000141b097210 */ /* 0x000fe400017e64ff */
[----:B------:R-:W-:Y:S01]  /*0550*/  LOP3.LUT R36, R36, 0x40, RZ, 0xc0, !PT ;  /* 0x0000004024247812 */ /* 0x000fe200078ec0ff */
[----:B------:R-:W-:-:S03]  /*0560*/  IMAD.WIDE R8, R35, 0x4, R8 ;  /* 0x0000000423087825 */ /* 0x000fc600078e0208 */
[----:B------:R-:W-:-:S04]  /*0570*/  IADD3 R36, P4, P5, R26, R37, R36 ;  /* 0x000000251a247210 */ /* 0x000fc80007d9e024 */
[----:B------:R-:W-:Y:S01]  /*0580*/  IADD3.X R37, R27, R10, RZ, P4, P5 ;  /* 0x0000000a1b257210 */ /* 0x000fe200027ea4ff */
[----:B------:R-:W-:Y:S01]  /*0590*/  IMAD.WIDE R38, R33, 0x4, R8 ;  /* 0x0000000421267825 */ /* 0x000fe200078e0208 */
[----:B------:R-:W-:Y:S02]  /*05a0*/  CS2R R8, SRZ ;  /* 0x0000000000087805 */ /* 0x000fe4000001ff00 */
[----:B------:R-:W-:-:S06]  /*05b0*/  CS2R R10, SRZ ;  /* 0x00000000000a7805 */ /* 0x000fcc000001ff00 */
[----:B------:R1:W3:Y:S01]  /*05c0*/  @!P1 LDG.E.EL.128 R8, desc[UR4][R6.64] ;  /* 0x0000000406089981 */ /* 0x0002e2000c2e1d00 */
[----:B----4-:R-:W-:Y:S02]  /*05d0*/  SEL R32, R16, RZ, !P0 ;  /* 0x000000ff10207207 */ /* 0x010fe40004000000 */
[----:B------:R-:W-:Y:S02]  /*05e0*/  SEL R16, R18, RZ, !P0 ;  /* 0x000000ff12107207 */ /* 0x000fe40004000000 */
[----:B------:R-:W-:Y:S02]  /*05f0*/  SEL R17, R17, RZ, !P0 ;  /* 0x000000ff11117207 */ /* 0x000fe40004000000 */
[----:B------:R-:W-:-:S04]  /*0600*/  LEA R18, P2, R32, UR6, 0x2 ;  /* 0x0000000620127c11 */ /* 0x000fc8000f8410ff */
[--C-:B------:R-:W-:Y:S02]  /*0610*/  LEA.HI.X R32, R32, UR7, R17.reuse, 0x2, P2 ;  /* 0x0000000720207c11 */ /* 0x100fe400090f1411 */
[----:B------:R-:W-:Y:S02]  /*0620*/  SHF.R.U32.HI R17, RZ, 0x19, R17 ;  /* 0x00000019ff117819 */ /* 0x000fe40000011611 */
[----:B------:R-:W-:Y:S02]  /*0630*/  SEL R19, R19, RZ, !P0 ;  /* 0x000000ff13137207 */ /* 0x000fe40004000000 */
[----:B------:R-:W-:-:S04]  /*0640*/  LOP3.LUT R17, R17, 0x40, RZ, 0xc0, !PT ;  /* 0x0000004011117812 */ /* 0x000fc800078ec0ff */
[----:B------:R-:W-:Y:S02]  /*0650*/  IADD3 R18, P2, P3, R26, R18, R17 ;  /* 0x000000121a127210 */ /* 0x000fe40007b5e011 */
[--C-:B------:R-:W-:Y:S02]  /*0660*/  SHF.R.U32.HI R17, RZ, 0x19, R19.reuse ;  /* 0x00000019ff117819 */ /* 0x100fe40000011613 */
[C---:B------:R-:W-:Y:S02]  /*0670*/  LEA R34, P4, R16.reuse, UR6, 0x2 ;  /* 0x0000000610227c11 */ /* 0x040fe4000f8810ff */
[----:B------:R-:W-:Y:S02]  /*0680*/  LOP3.LUT R17, R17, 0x40, RZ, 0xc0, !PT ;  /* 0x0000004011117812 */ /* 0x000fe400078ec0ff */
[----:B-1----:R-:W-:Y:S02]  /*0690*/  LEA.HI.X R6, R16, UR7, R19, 0x2, P4 ;  /* 0x0000000710067c11 */ /* 0x002fe4000a0f1413 */
[----:B------:R-:W-:-:S02]  /*06a0*/  IADD3 R16, P4, P5, R26, R34, R17 ;  /* 0x000000221a107210 */ /* 0x000fc40007d9e011 */
[C---:B------:R-:W-:Y:S02]  /*06b0*/  IADD3.X R19, R27.reuse, R32, RZ, P2, P3 ;  /* 0x000000201b137210 */ /* 0x040fe400017e64ff */
[----:B------:R-:W-:Y:S01]  /*06c0*/  IADD3.X R17, R27, R6, RZ, P4, P5 ;  /* 0x000000061b117210 */ /* 0x000fe200027ea4ff */
[----:B------:R-:W-:Y:S01]  /*06d0*/  IMAD.WIDE R6, R35, 0x4, R18 ;  /* 0x0000000423067825 */ /* 0x000fe200078e0212 */
[----:B-----5:R-:W-:-:S03]  /*06e0*/  SEL R18, R31, RZ, !P1 ;  /* 0x000000ff1f127207 */ /* 0x020fc60004800000 */
[----:B------:R-:W-:Y:S01]  /*06f0*/  IMAD.WIDE R36, R35, 0x4, R36 ;  /* 0x0000000423247825 */ /* 0x000fe200078e0224 */
[----:B------:R-:W-:Y:S02]  /*0700*/  SHF.R.U32.HI R19, RZ, 0x1b, R18 ;  /* 0x0000001bff137819 */ /* 0x000fe40000011612 */
[----:B------:R-:W-:Y:S02]  /*0710*/  CS2R R20, SRZ ;  /* 0x0000000000147805 */ /* 0x000fe4000001ff00 */
[----:B------:R-:W-:Y:S01]  /*0720*/  SEL R32, R30, RZ, !P1 ;  /* 0x000000ff1e207207 */ /* 0x000fe20004800000 */
[----:B------:R-:W-:Y:S01]  /*0730*/  IMAD.WIDE R30, R33, 0x4, R6 ;  /* 0x00000004211e7825 */ /* 0x000fe200078e0206 */
[----:B------:R-:W-:-:S03]  /*0740*/  LOP3.LUT R7, R19, 0x10, RZ, 0xc0, !PT ;  /* 0x0000001013077812 */ /* 0x000fc600078ec0ff */
[----:B------:R-:W-:-:S04]  /*0750*/  IMAD.WIDE R36, R33, 0x4, R36 ;  /* 0x0000000421247825 */ /* 0x000fc800078e0224 */
[----:B------:R-:W-:Y:S01]  /*0760*/  IMAD.WIDE R16, R35, 0x4, R16 ;  /* 0x0000000423107825 */ /* 0x000fe200078e0210 */
[----:B------:R-:W-:Y:S01]  /*0770*/  IADD3 R34, P2, R7, R32, RZ ;  /* 0x0000002007227210 */ /* 0x000fe20007f5e0ff */
[----:B------:R-:W4:Y:S02]  /*0780*/  @!P0 LDG.E.EL R20, desc[UR4][R36.64] ;  /* 0x0000000424148981 */ /* 0x000f24000c2e1900 */
[----:B------:R-:W-:Y:S02]  /*0790*/  IMAD.WIDE R16, R33, 0x4, R16 ;  /* 0x0000000421107825 */ /* 0x000fe400078e0210 */
[----:B------:R-:W5:Y:S02]  /*07a0*/  @!P0 LDG.E.EL R21, desc[UR4][R38.64] ;  /* 0x0000000426158981 */ /* 0x000f64000c2e1900 */
[----:B------:R-:W-:Y:S02]  /*07b0*/  IMAD.MOV.U32 R6, RZ, RZ, RZ ;  /* 0x000000ffff067224 */ /* 0x000fe400078e00ff */
[----:B------:R-:W-:-:S04]  /*07c0*/  IMAD.MOV.U32 R7, RZ, RZ, RZ ;  /* 0x000000ffff077224 */ /* 0x000fc800078e00ff */
[----:B------:R1:W4:Y:S04]  /*07d0*/  @!P0 LDG.E.EL R6, desc[UR4][R30.64] ;  /* 0x000000041e068981 */ /* 0x000328000c2e1900 */
[----:B------:R2:W4:Y:S01]  /*07e0*/  @!P0 LDG.E.EL R7, desc[UR4][R16.64] ;  /* 0x0000000410078981 */ /* 0x000522000c2e1900 */
[----:B01----:R-:W-:-:S04]  /*07f0*/  LEA.HI R31, R28, R25, RZ, 0xf ;  /* 0x000000191c1f7211 */ /* 0x003fc800078f78ff */
[----:B------:R-:W-:Y:S02]  /*0800*/  SHF.R.S32.HI R28, RZ, 0xf, R31 ;  /* 0x0000000fff1c7819 */ /* 0x000fe4000001141f */
[----:B--2---:R-:W-:Y:S02]  /*0810*/  SEL R19, R13, RZ, !P1 ;  /* 0x000000ff0d137207 */ /* 0x004fe40004800000 */
[----:B------:R-:W-:Y:S02]  /*0820*/  SEL R36, R12, RZ, !P1 ;  /* 0x000000ff0c247207 */ /* 0x000fe40004800000 */
[----:B------:R-:W-:Y:S01]  /*0830*/  SHF.R.U32.HI R33, RZ, 0x19, R19 ;  /* 0x00000019ff217819 */ /* 0x000fe20000011613 */
[----:B------:R-:W-:Y:S01]  /*0840*/  IMAD.X R13, RZ, RZ, R18, P2 ;  /* 0x000000ffff0d7224 */ /* 0x000fe200010e0612 */
[----:B------:R-:W-:Y:S01]  /*0850*/  LEA R32, P2, R36, UR6, 0x2 ;  /* 0x0000000624207c11 */ /* 0x000fe2000f8410ff */
[----:B------:R-:W-:Y:S01]  /*0860*/  IMAD.SHL.U32 R12, R34, 0x40, RZ ;  /* 0x00000040220c7824 */ /* 0x000fe200078e00ff */
[----:B------:R-:W-:-:S02]  /*0870*/  LOP3.LUT R33, R33, 0x40, RZ, 0xc0, !PT ;  /* 0x0000004021217812 */ /* 0x000fc400078ec0ff */
[----:B------:R-:W-:Y:S02]  /*0880*/  SEL R18, R14, RZ, !P1 ;  /* 0x000000ff0e127207 */ /* 0x000fe40004800000 */
[----:B------:R-:W-:Y:S02]  /*0890*/  LEA.HI.X R14, R36, UR7, R19, 0x2, P2 ;  /* 0x00000007240e7c11 */ /* 0x000fe400090f1413 */
[----:B------:R-:W-:Y:S02]  /*08a0*/  SHF.L.U64.HI R13, R34, 0x6, R13 ;  /* 0x00000006220d7819 */ /* 0x000fe4000001020d */
[----:B------:R-:W-:Y:S02]  /*08b0*/  IADD3 R32, P2, P3, R12, R32, R33 ;  /* 0x000000200c207210 */ /* 0x000fe40007b5e021 */
[----:B------:R-:W-:Y:S01]  /*08c0*/  SEL R35, R15, RZ, !P1 ;  /* 0x000000ff0f237207 */ /* 0x000fe20004800000 */
[----:B------:R-:W-:Y:S01]  /*08d0*/  IMAD.SHL.U32 R15, R0, 0x100, RZ ;  /* 0x00000100000f7824 */ /* 0x000fe200078e00ff */
[----:B------:R-:W-:-:S02]  /*08e0*/  IADD3.X R33, R13, R14, RZ, P2, P3 ;  /* 0x0000000e0d217210 */ /* 0x000fc400017e64ff */
[----:B------:R-:W-:Y:S01]  /*08f0*/  SHF.R.U32.HI R17, RZ, 0x19, R35 ;  /* 0x00000019ff117819 */ /* 0x000fe20000011623 */
[----:B------:R-:W-:Y:S01]  /*0900*/  IMAD.SHL.U32 R14, R28, 0x1000, RZ ;  /* 0x000010001c0e7824 */ /* 0x000fe200078e00ff */
[C---:B------:R-:W-:Y:S01]  /*0910*/  LEA R19, P4, R18.reuse, UR6, 0x2 ;  /* 0x0000000612137c11 */ /* 0x040fe2000f8810ff */
[----:B------:R-:W-:Y:S01]  /*0920*/  IMAD.WIDE R32, R15, 0x4, R32 ;  /* 0x000000040f207825 */ /* 0x000fe200078e0220 */
[----:B------:R-:W-:Y:S02]  /*0930*/  LOP3.LUT R17, R17, 0x40, RZ, 0xc0, !PT ;  /* 0x0000004011117812 */ /* 0x000fe400078ec0ff */
[----:B------:R-:W-:Y:S02]  /*0940*/  LEA.HI.X R18, R18, UR7, R35, 0x2, P4 ;  /* 0x0000000712127c11 */ /* 0x000fe4000a0f1423 */
[----:B---3--:R-:W-:Y:S01]  /*0950*/  SEL R37, R9, RZ, !P1 ;  /* 0x000000ff09257207 */ /* 0x008fe20004800000 */
[----:B------:R-:W-:Y:S01]  /*0960*/  IMAD.WIDE R34, R14, 0x4, R32 ;  /* 0x000000040e227825 */ /* 0x000fe200078e0220 */
[----:B------:R-:W-:-:S02]  /*0970*/  IADD3 R16, P2, P3, R12, R19, R17 ;  /* 0x000000130c107210 */ /* 0x000fc40007b5e011 */
[----:B------:R-:W-:Y:S02]  /*0980*/  SEL R30, R8, RZ, !P1 ;  /* 0x000000ff081e7207 */ /* 0x000fe40004800000 */
[----:B------:R-:W-:Y:S02]  /*0990*/  SHF.R.U32.HI R33, RZ, 0x19, R37 ;  /* 0x00000019ff217819 */ /* 0x000fe40000011625 */
[----:B------:R-:W-:Y:S02]  /*09a0*/  IADD3.X R17, R13, R18, RZ, P2, P3 ;  /* 0x000000120d117210 */ /* 0x000fe400017e64ff */
[C---:B------:R-:W-:Y:S02]  /*09b0*/  LEA R18, P2, R30.reuse, UR6, 0x2 ;  /* 0x000000061e127c11 */ /* 0x040fe4000f8410ff */
[----:B------:R-:W-:Y:S01]  /*09c0*/  LOP3.LUT R33, R33, 0x40, RZ, 0xc0, !PT ;  /* 0x0000004021217812 */ /* 0x000fe200078ec0ff */
[----:B------:R-:W-:Y:S01]  /*09d0*/  IMAD.WIDE R8, R15, 0x4, R16 ;  /* 0x000000040f087825 */ /* 0x000fe200078e0210 */
[----:B------:R-:W-:-:S02]  /*09e0*/  LEA.HI.X R30, R30, UR7, R37, 0x2, P2 ;  /* 0x000000071e1e7c11 */ /* 0x000fc400090f1425 */
[----:B------:R-:W-:Y:S02]  /*09f0*/  IADD3 R16, P2, P3, R12, R18, R33 ;  /* 0x000000120c107210 */ /* 0x000fe40007b5e021 */
[----:B------:R-:W0:Y:S02]  /*0a00*/  LDC.64 R32, c[0x0][0x230] ;  /* 0x00008c00ff207b82 */ /* 0x000e240000000a00 */
[----:B------:R-:W-:Y:S02]  /*0a10*/  IADD3.X R17, R13, R30, RZ, P2, P3 ;  /* 0x0000001e0d117210 */ /* 0x000fe400017e64ff */
[----:B------:R-:W-:Y:S01]  /*0a20*/  SEL R10, R10, RZ, !P1 ;  /* 0x000000ff0a0a7207 */ /* 0x000fe20004800000 */
[----:B------:R-:W-:Y:S02]  /*0a30*/  IMAD.MOV.U32 R18, RZ, RZ, RZ ;  /* 0x000000ffff127224 */ /* 0x000fe400078e00ff */
[----:B------:R-:W-:Y:S01]  /*0a40*/  IMAD.WIDE R16, R15, 0x4, R16 ;  /* 0x000000040f107825 */ /* 0x000fe200078e0210 */
[----:B------:R-:W-:-:S02]  /*0a50*/  SEL R11, R11, RZ, !P1 ;  /* 0x000000ff0b0b7207 */ /* 0x000fc40004800000 */
[----:B------:R-:W-:Y:S01]  /*0a60*/  LEA R36, P2, R10, UR6, 0x2 ;  /* 0x000000060a247c11 */ /* 0x000fe2000f8410ff */
[----:B------:R-:W-:Y:S02]  /*0a70*/  IMAD.MOV.U32 R19, RZ, RZ, RZ ;  /* 0x000000ffff137224 */ /* 0x000fe400078e00ff */
[----:B------:R-:W-:Y:S01]  /*0a80*/  IMAD.WIDE R8, R14, 0x4, R8 ;  /* 0x000000040e087825 */ /* 0x000fe200078e0208 */
[----:B------:R-:W-:-:S03]  /*0a90*/  SHF.R.U32.HI R37, RZ, 0x19, R11 ;  /* 0x00000019ff257819 */ /* 0x000fc6000001160b */
[----:B------:R-:W-:Y:S01]  /*0aa0*/  IMAD.WIDE R38, R14, 0x4, R16 ;  /* 0x000000040e267825 */ /* 0x000fe200078e0210 */
[----:B------:R1:W2:Y:S01]  /*0ab0*/  @!P1 LDG.E.EL R18, desc[UR4][R8.64] ;  /* 0x0000000408129981 */ /* 0x0002a2000c2e1900 */
[----:B------:R-:W-:Y:S02]  /*0ac0*/  LEA.HI.X R16, R10, UR7, R11, 0x2, P2 ;  /* 0x000000070a107c11 */ /* 0x000fe400090f140b */
[----:B------:R-:W-:Y:S01]  /*0ad0*/  CS2R R10, SRZ ;  /* 0x00000000000a7805 */ /* 0x000fe2000001ff00 */
[----:B------:R0:W3:Y:S01]  /*0ae0*/  @!P1 LDG.E.EL R19, desc[UR4][R34.64] ;  /* 0x0000000422139981 */ /* 0x0000e2000c2e1900 */
[----:B-1----:R-:W-:Y:S01]  /*0af0*/  CS2R R8, SRZ ;  /* 0x0000000000087805 */ /* 0x002fe2000001ff00 */
[----:B0-----:R-:W-:-:S05]  /*0b00*/  IMAD.WIDE R34, R29, 0x8, R32 ;  /* 0x000000081d227825 */ /* 0x001fca00078e0220 */
[----:B------:R-:W2:Y:S01]  /*0b10*/  @!P0 LDG.E.EL.128 R8, desc[UR4][R34.64] ;  /* 0x0000000422088981 */ /* 0x000ea2000c2e1d00 */
[----:B------:R-:W-:-:S04]  /*0b20*/  LOP3.LUT R37, R37, 0x40, RZ, 0xc0, !PT ;  /* 0x0000004025257812 */ /* 0x000fc800078ec0ff */
[----:B------:R-:W-:-:S04]  /*0b30*/  IADD3 R36, P2, P3, R12, R36, R37 ;  /* 0x000000240c247210 */ /* 0x000fc80007b5e025 */
[----:B------:R-:W-:-:S03]  /*0b40*/  IADD3.X R37, R13, R16, RZ, P2, P3 ;  /* 0x000000100d257210 */ /* 0x000fc600017e64ff */
[----:B------:R-:W-:-:S04]  /*0b50*/  IMAD.WIDE R36, R15, 0x4, R36 ;  /* 0x000000040f247825 */ /* 0x000fc800078e0224 */
[----:B------:R-:W-:Y:S02]  /*0b60*/  IMAD.MOV.U32 R16, RZ, RZ, RZ ;  /* 0x000000ffff107224 */ /* 0x000fe400078e00ff */
[----:B------:R-:W-:Y:S01]  /*0b70*/  IMAD.WIDE R14, R14, 0x4, R36 ;  /* 0x000000040e0e7825 */ /* 0x000fe200078e0224 */
[----:B------:R-:W-:-:S04]  /*0b80*/  SHF.R.S32.HI R36, RZ, 0x1f, R5 ;  /* 0x0000001fff247819 */ /* 0x000fc80000011405 */
[----:B------:R-:W-:Y:S01]  /*0b90*/  LEA.HI R36, R36, R5, RZ, 0xf ;  /* 0x0000000524247211 */ /* 0x000fe200078f78ff */
[----:B------:R0:W3:Y:S01]  /*0ba0*/  @!P1 LDG.E.EL R16, desc[UR4][R14.64] ;  /* 0x000000040e109981 */ /* 0x0000e2000c2e1900 */
[----:B------:R-:W-:-:S04]  /*0bb0*/  IMAD.WIDE R32, R22, 0x8, R32 ;  /* 0x0000000816207825 */ /* 0x000fc800078e0220 */
[----:B0-----:R-:W-:Y:S01]  /*0bc0*/  IMAD.MOV.U32 R14, RZ, RZ, RZ ;  /* 0x000000ffff0e7224 */ /* 0x001fe200078e00ff */
[----:B--2---:R-:W-:Y:S02]  /*0bd0*/  SEL R29, R9, RZ, !P0 ;  /* 0x000000ff091d7207 */ /* 0x004fe40004000000 */
[----:B------:R-:W-:Y:S02]  /*0be0*/  SEL R30, R8, RZ, !P0 ;  /* 0x000000ff081e7207 */ /* 0x000fe40004000000 */
[----:B------:R-:W-:Y:S02]  /*0bf0*/  SHF.R.U32.HI R9, RZ, 0x19, R29 ;  /* 0x00000019ff097819 */ /* 0x000fe4000001161d */
[----:B------:R-:W-:Y:S02]  /*0c00*/  LEA R8, P2, R30, UR6, 0x2 ;  /* 0x000000061e087c11 */ /* 0x000fe4000f8410ff */
[----:B------:R-:W-:Y:S02]  /*0c10*/  LOP3.LUT R9, R9, 0x40, RZ, 0xc0, !PT ;  /* 0x0000004009097812 */ /* 0x000fe400078ec0ff */
[----:B------:R-:W-:-:S02]  /*0c20*/  SEL R15, R11, RZ, !P0 ;  /* 0x000000ff0b0f7207 */ /* 0x000fc40004000000 */
[----:B------:R-:W-:Y:S02]  /*0c30*/  LEA.HI.X R30, R30, UR7, R29, 0x2, P2 ;  /* 0x000000071e1e7c11 */ /* 0x000fe400090f141d */
[----:B------:R-:W-:Y:S02]  /*0c40*/  IADD3 R8, P2, P3, R26, R8, R9 ;  /* 0x000000081a087210 */ /* 0x000fe40007b5e009 */
[----:B------:R-:W-:Y:S02]  /*0c50*/  SHF.R.S32.HI R29, RZ, 0xf, R36 ;  /* 0x0000000fff1d7819 */ /* 0x000fe40000011424 */
[----:B------:R-:W-:Y:S02]  /*0c60*/  SEL R36, R10, RZ, !P0 ;  /* 0x000000ff0a247207 */ /* 0x000fe40004000000 */
[----:B------:R-:W-:Y:S02]  /*0c70*/  SHF.R.U32.HI R11, RZ, 0x19, R15 ;  /* 0x00000019ff0b7819 */ /* 0x000fe4000001160f */
[----:B------:R-:W-:-:S02]  /*0c80*/  IADD3.X R9, R27, R30, RZ, P2, P3 ;  /* 0x0000001e1b097210 */ /* 0x000fc400017e64ff */
[----:B------:R-:W-:Y:S02]  /*0c90*/  LEA R10, P2, R36, UR6, 0x2 ;  /* 0x00000006240a7c11 */ /* 0x000fe4000f8410ff */
[----:B------:R-:W-:Y:S01]  /*0ca0*/  LOP3.LUT R11, R11, 0x40, RZ, 0xc0, !PT ;  /* 0x000000400b0b7812 */ /* 0x000fe200078ec0ff */
[----:B------:R-:W-:Y:S01]  /*0cb0*/  IMAD.SHL.U32 R30, R4, 0x100, RZ ;  /* 0x00000100041e7824 */ /* 0x000fe200078e00ff */
[----:B------:R-:W-:Y:S02]  /*0cc0*/  LEA.HI.X R36, R36, UR7, R15, 0x2, P2 ;  /* 0x0000000724247c11 */ /* 0x000fe400090f140f */
[----:B------:R-:W-:Y:S01]  /*0cd0*/  IADD3 R10, P2, P3, R26, R10, R11 ;  /* 0x0000000a1a0a7210 */ /* 0x000fe20007b5e00b */
[----:B------:R-:W-:-:S03]  /*0ce0*/  IMAD.WIDE R8, R30, 0x4, R8 ;  /* 0x000000041e087825 */ /* 0x000fc600078e0208 */
[----:B------:R-:W-:Y:S01]  /*0cf0*/  IADD3.X R11, R27, R36, RZ, P2, P3 ;  /* 0x000000241b0b7210 */ /* 0x000fe200017e64ff */
[----:B------:R-:W-:Y:S02]  /*0d00*/  IMAD.SHL.U32 R29, R29, 0x1000, RZ ;  /* 0x000010001d1d7824 */ /* 0x000fe400078e00ff */
[----:B------:R-:W-:-:S04]  /*0d10*/  IMAD.WIDE R10, R30, 0x4, R10 ;  /* 0x000000041e0a7825 */ /* 0x000fc800078e020a */
[----:B------:R-:W-:-:S04]  /*0d20*/  IMAD.WIDE R8, R29, 0x4, R8 ;  /* 0x000000041d087825 */ /* 0x000fc800078e0208 */
[----:B------:R-:W-:Y:S01]  /*0d30*/  IMAD.WIDE R36, R29, 0x4, R10 ;  /* 0x000000041d247825 */ /* 0x000fe200078e020a */
[----:B------:R0:W2:Y:S01]  /*0d40*/  @!P0 LDG.E.EL R14, desc[UR4][R8.64] ;  /* 0x00000004080e8981 */ /* 0x0000a2000c2e1900 */
[----:B------:R-:W-:Y:S02]  /*0d50*/  CS2R R10, SRZ ;  /* 0x00000000000a7805 */ /* 0x000fe4000001ff00 */
[----:B0-----:R-:W-:-:S06]  /*0d60*/  CS2R R8, SRZ ;  /* 0x0000000000087805 */ /* 0x001fcc000001ff00 */
[----:B------:R-:W2:Y:S01]  /*0d70*/  @!P0 LDG.E.EL.128 R8, desc[UR4][R32.64] ;  /* 0x0000000420088981 */ /* 0x000ea2000c2e1d00 */
[----:B------:R-:W-:Y:S01]  /*0d80*/  IMAD.SHL.U32 R28, R28, 0x4000, RZ ;  /* 0x000040001c1c7824 */ /* 0x000fe200078e00ff */
[----:B------:R-:W-:-:S04]  /*0d90*/  LOP3.LUT R22, R31, 0xffff8000, RZ, 0xc0, !PT ;  /* 0xffff80001f167812 */ /* 0x000fc800078ec0ff */
[----:B------:R-:W-:Y:S01]  /*0da0*/  IADD3 R22, R28, R25, -R22 ;  /* 0x000000191c167210 */ /* 0x000fe20007ffe816 */
[----:B------:R-:W-:-:S06]  /*0db0*/  IMAD.MOV.U32 R15, RZ, RZ, RZ ;  /* 0x000000ffff0f7224 */ /* 0x000fcc00078e00ff */
[----:B------:R0:W3:Y:S01]  /*0dc0*/  @!P0 LDG.E.EL R15, desc[UR4][R36.64] ;  /* 0x00000004240f8981 */ /* 0x0000e2000c2e1900 */
[----:B--2---:R-:W-:Y:S02]  /*0dd0*/  SEL R28, R8, RZ, !P0 ;  /* 0x000000ff081c7207 */ /* 0x004fe40004000000 */
[----:B------:R-:W-:Y:S02]  /*0de0*/  SEL R9, R9, RZ, !P0 ;  /* 0x000000ff09097207 */ /* 0x000fe40004000000 */
[----:B------:R-:W-:-:S04]  /*0df0*/  LEA R8, P2, R28, UR6, 0x2 ;  /* 0x000000061c087c11 */ /* 0x000fc8000f8410ff */
[--C-:B------:R-:W-:Y:S02]  /*0e00*/  LEA.HI.X R28, R28, UR7, R9.reuse, 0x2, P2 ;  /* 0x000000071c1c7c11 */ /* 0x100fe400090f1409 */
[----:B------:R-:W-:-:S04]  /*0e10*/  SHF.R.U32.HI R9, RZ, 0x19, R9 ;  /* 0x00000019ff097819 */ /* 0x000fc80000011609 */
[----:B------:R-:W-:Y:S02]  /*0e20*/  LOP3.LUT R9, R9, 0x40, RZ, 0xc0, !PT ;  /* 0x0000004009097812 */ /* 0x000fe400078ec0ff */
[----:B------:R-:W-:Y:S02]  /*0e30*/  SEL R31, R11, RZ, !P0 ;  /* 0x000000ff0b1f7207 */ /* 0x000fe40004000000 */
[----:B------:R-:W-:Y:S02]  /*0e40*/  IADD3 R8, P2, P3, R26, R8, R9 ;  /* 0x000000081a087210 */ /* 0x000fe40007b5e009 */
[----:B------:R-:W-:Y:S02]  /*0e50*/  SEL R10, R10, RZ, !P0 ;  /* 0x000000ff0a0a7207 */ /* 0x000fe40004000000 */
[----:B------:R-:W-:Y:S02]  /*0e60*/  IADD3.X R9, R27, R28, RZ, P2, P3 ;  /* 0x0000001c1b097210 */ /* 0x000fe400017e64ff */
[----:B------:R-:W-:-:S02]  /*0e70*/  SHF.R.U32.HI R28, RZ, 0x19, R31 ;  /* 0x00000019ff1c7819 */ /* 0x000fc4000001161f */
[----:B------:R-:W-:Y:S02]  /*0e80*/  LEA R11, P4, R10, UR6, 0x2 ;  /* 0x000000060a0b7c11 */ /* 0x000fe4000f8810ff */
[----:B------:R-:W-:Y:S01]  /*0e90*/  LOP3.LUT R28, R28, 0x40, RZ, 0xc0, !PT ;  /* 0x000000401c1c7812 */ /* 0x000fe200078ec0ff */
[----:B------:R-:W-:Y:S01]  /*0ea0*/  IMAD.WIDE R8, R30, 0x4, R8 ;  /* 0x000000041e087825 */ /* 0x000fe200078e0208 */
[----:B------:R-:W-:Y:S02]  /*0eb0*/  LEA.HI.X R10, R10, UR7, R31, 0x2, P4 ;  /* 0x000000070a0a7c11 */ /* 0x000fe4000a0f141f */
[----:B------:R-:W-:Y:S01]  /*0ec0*/  IADD3 R26, P2, P3, R26, R11, R28 ;  /* 0x0000000b1a1a7210 */ /* 0x000fe20007b5e01c */
[----:B0-----:R-:W-:-:S03]  /*0ed0*/  IMAD.WIDE R36, R29, 0x4, R8 ;  /* 0x000000041d247825 */ /* 0x001fc600078e0208 */
[----:B------:R-:W-:Y:S02]  /*0ee0*/  IADD3.X R27, R27, R10, RZ, P2, P3 ;  /* 0x0000000a1b1b7210 */ /* 0x000fe400017e64ff */
[----:B------:R-:W-:Y:S02]  /*0ef0*/  CS2R R8, SRZ ;  /* 0x0000000000087805 */ /* 0x000fe4000001ff00 */
[----:B------:R-:W-:-:S06]  /*0f00*/  CS2R R10, SRZ ;  /* 0x00000000000a7805 */ /* 0x000fcc000001ff00 */
[----:B------:R0:W2:Y:S01]  /*0f10*/  @!P1 LDG.E.EL.128 R8, desc[UR4][R34.64] ;  /* 0x0000000422089981 */ /* 0x0000a2000c2e1d00 */
[----:B------:R-:W-:-:S04]  /*0f20*/  IMAD.WIDE R30, R30, 0x4, R26 ;  /* 0x000000041e1e7825 */ /* 0x000fc800078e021a */
[----:B------:R-:W-:Y:S02]  /*0f30*/  IMAD.MOV.U32 R28, RZ, RZ, RZ ;  /* 0x000000ffff1c7224 */ /* 0x000fe400078e00ff */
[----:B------:R-:W-:-:S04]  /*0f40*/  IMAD.WIDE R30, R29, 0x4, R30 ;  /* 0x000000041d1e7825 */ /* 0x000fc800078e021e */
[----:B------:R-:W3:Y:S01]  /*0f50*/  @!P0 LDG.E.EL R28, desc[UR4][R36.64] ;  /* 0x00000004241c8981 */ /* 0x000ee2000c2e1900 */
[----:B------:R-:W-:-:S06]  /*0f60*/  IMAD.MOV.U32 R29, RZ, RZ, RZ ;  /* 0x000000ffff1d7224 */ /* 0x000fcc00078e00ff */
[----:B------:R1:W3:Y:S01]  /*0f70*/  @!P0 LDG.E.EL R29, desc[UR4][R30.64] ;  /* 0x000000041e1d8981 */ /* 0x0002e2000c2e1900 */
[----:B0-----:R-:W-:Y:S02]  /*0f80*/  IMAD.SHL.U32 R35, R0, 0x100, RZ ;  /* 0x0000010000237824 */ /* 0x001fe400078e00ff */
[----:B-1----:R-:W-:Y:S01]  /*0f90*/  IMAD.MOV.U32 R30, RZ, RZ, RZ ;  /* 0x000000ffff1e7224 */ /* 0x002fe200078e00ff */
[----:B--2---:R-:W-:Y:S02]  /*0fa0*/  SEL R27, R9, RZ, !P1 ;  /* 0x000000ff091b7207 */ /* 0x004fe40004800000 */
[----:B------:R-:W-:Y:S02]  /*0fb0*/  SEL R26, R8, RZ, !P1 ;  /* 0x000000ff081a7207 */ /* 0x000fe40004800000 */
[----:B------:R-:W-:Y:S02]  /*0fc0*/  SHF.R.U32.HI R9, RZ, 0x19, R27 ;  /* 0x00000019ff097819 */ /* 0x000fe4000001161b */
[----:B------:R-:W-:-:S02]  /*0fd0*/  LEA R8, P2, R26, UR6, 0x2 ;  /* 0x000000061a087c11 */ /* 0x000fc4000f8410ff */
[----:B------:R-:W-:Y:S02]  /*0fe0*/  LOP3.LUT R9, R9, 0x40, RZ, 0xc0, !PT ;  /* 0x0000004009097812 */ /* 0x000fe400078ec0ff */
[----:B------:R-:W-:Y:S01]  /*0ff0*/  LEA.HI.X R36, R26, UR7, R27, 0x2, P2 ;  /* 0x000000071a247c11 */ /* 0x000fe200090f141b */
[----:B------:R-:W-:Y:S01]  /*1000*/  VIADD R26, R5, 0x200 ;  /* 0x00000200051a7836 */ /* 0x000fe20000000000 */
[----:B------:R-:W-:Y:S02]  /*1010*/  IADD3 R8, P2, P3, R12, R8, R9 ;  /* 0x000000080c087210 */ /* 0x000fe40007b5e009 */
[----:B------:R-:W-:Y:S02]  /*1020*/  SHF.R.S32.HI R9, RZ, 0x1f, R25 ;  /* 0x0000001fff097819 */ /* 0x000fe40000011419 */
[----:B------:R-:W-:Y:S02]  /*1030*/  SEL R31, R11, RZ, !P1 ;  /* 0x000000ff0b1f7207 */ /* 0x000fe40004800000 */
[----:B------:R-:W-:-:S02]  /*1040*/  LEA.HI R27, R9, R25, RZ, 0xa ;  /* 0x00000019091b7211 */ /* 0x000fc400078f50ff */
[----:B------:R-:W-:Y:S02]  /*1050*/  LEA.HI R25, R9, R26, RZ, 0xf ;  /* 0x0000001a09197211 */ /* 0x000fe400078f78ff */
[----:B------:R-:W-:Y:S02]  /*1060*/  IADD3.X R9, R13, R36, RZ, P2, P3 ;  /* 0x000000240d097210 */ /* 0x000fe400017e64ff */
[----:B------:R-:W-:Y:S02]  /*1070*/  SEL R36, R10, RZ, !P1 ;  /* 0x000000ff0a247207 */ /* 0x000fe40004800000 */
[----:B------:R-:W-:Y:S02]  /*1080*/  SHF.R.U32.HI R11, RZ, 0x19, R31 ;  /* 0x00000019ff0b7819 */ /* 0x000fe4000001161f */
[----:B------:R-:W-:Y:S02]  /*1090*/  LEA R10, P2, R36, UR6, 0x2 ;  /* 0x00000006240a7c11 */ /* 0x000fe4000f8410ff */
[----:B------:R-:W-:-:S02]  /*10a0*/  LOP3.LUT R11, R11, 0x40, RZ, 0xc0, !PT ;  /* 0x000000400b0b7812 */ /* 0x000fc400078ec0ff */
[----:B------:R-:W-:Y:S02]  /*10b0*/  LEA.HI.X R36, R36, UR7, R31, 0x2, P2 ;  /* 0x0000000724247c11 */ /* 0x000fe400090f141f */
[----:B------:R-:W-:Y:S02]  /*10c0*/  IADD3 R10, P2, P3, R12, R10, R11 ;  /* 0x0000000a0c0a7210 */ /* 0x000fe40007b5e00b */
[----:B------:R-:W-:Y:S01]  /*10d0*/  SHF.R.S32.HI R25, RZ, 0xf, R25 ;  /* 0x0000000fff197819 */ /* 0x000fe20000011419 */
[----:B------:R-:W-:Y:S01]  /*10e0*/  IMAD.WIDE R8, R35, 0x4, R8 ;  /* 0x0000000423087825 */ /* 0x000fe200078e0208 */
[----:B------:R-:W-:-:S03]  /*10f0*/  IADD3.X R11, R13, R36, RZ, P2, P3 ;  /* 0x000000240d0b7210 */ /* 0x000fc600017e64ff */
        /* <DEDUP_REMOVED lines=8> */
[----:B------:R-:W-:Y:S01]  /*1180*/  IMAD.MOV.U32 R17, RZ, RZ, RZ ;  /* 0x000000ffff117224 */ /* 0x000fe200078e00ff */
[----:B------:R-:W-:Y:S01]  /*1190*/  LOP3.LUT R24, R24, 0xffff8000, RZ, 0xc0, !PT ;  /* 0xffff800018187812 */ /* 0x000fe200078ec0ff */
[----:B------:R-:W-:-:S04]  /*11a0*/  IMAD.SHL.U32 R23, R23, 0x4000, RZ ;  /* 0x0000400017177824 */ /* 0x000fc800078e00ff */
[----:B------:R2:W3:Y:S01]  /*11b0*/  @!P1 LDG.E.EL R17, desc[UR4][R38.64] ;  /* 0x0000000426119981 */ /* 0x0004e2000c2e1900 */
[----:B------:R-:W-:Y:S01]  /*11c0*/  IADD3 R23, R23, R5, -R24 ;  /* 0x0000000517177210 */ /* 0x000fe20007ffe818 */
[----:B------:R-:W-:-:S06]  /*11d0*/  IMAD.MOV.U32 R31, RZ, RZ, RZ ;  /* 0x000000ffff1f7224 */ /* 0x000fcc00078e00ff */
[----:B------:R0:W3:Y:S01]  /*11e0*/  @!P1 LDG.E.EL R31, desc[UR4][R36.64] ;  /* 0x00000004241f9981 */ /* 0x0000e2000c2e1900 */
[----:B--2---:R-:W-:Y:S02]  /*11f0*/  SEL R39, R9, RZ, !P1 ;  /* 0x000000ff09277207 */ /* 0x004fe40004800000 */
[----:B------:R-:W-:Y:S02]  /*1200*/  SEL R24, R8, RZ, !P1 ;  /* 0x000000ff08187207 */ /* 0x000fe40004800000 */
[----:B------:R-:W-:Y:S02]  /*1210*/  SHF.R.U32.HI R8, RZ, 0x19, R39 ;  /* 0x00000019ff087819 */ /* 0x000fe40000011627 */
[----:B------:R-:W-:Y:S02]  /*1220*/  LEA R9, P2, R24, UR6, 0x2 ;  /* 0x0000000618097c11 */ /* 0x000fe4000f8410ff */
[----:B------:R-:W-:Y:S02]  /*1230*/  LOP3.LUT R8, R8, 0x40, RZ, 0xc0, !PT ;  /* 0x0000004008087812 */ /* 0x000fe400078ec0ff */
[----:B------:R-:W-:-:S02]  /*1240*/  SEL R11, R11, RZ, !P1 ;  /* 0x000000ff0b0b7207 */ /* 0x000fc40004800000 */
[----:B------:R-:W-:Y:S02]  /*1250*/  LEA.HI.X R24, R24, UR7, R39, 0x2, P2 ;  /* 0x0000000718187c11 */ /* 0x000fe400090f1427 */
[----:B------:R-:W-:Y:S01]  /*1260*/  IADD3 R8, P2, P3, R12, R9, R8 ;  /* 0x000000090c087210 */ /* 0x000fe20007b5e008 */
[----:B------:R-:W1:Y:S01]  /*1270*/  LDC.64 R38, c[0x0][0x210] ;  /* 0x00008400ff267b82 */ /* 0x000e620000000a00 */
[----:B------:R-:W-:Y:S02]  /*1280*/  SEL R10, R10, RZ, !P1 ;  /* 0x000000ff0a0a7207 */ /* 0x000fe40004800000 */
[----:B------:R-:W-:Y:S02]  /*1290*/  SHF.R.U32.HI R9, RZ, 0x19, R11 ;  /* 0x00000019ff097819 */ /* 0x000fe4000001160b */
[----:B------:R-:W-:Y:S02]  /*12a0*/  LEA R32, P4, R10, UR6, 0x2 ;  /* 0x000000060a207c11 */ /* 0x000fe4000f8810ff */
[----:B------:R-:W-:-:S04]  /*12b0*/  LOP3.LUT R9, R9, 0x40, RZ, 0xc0, !PT ;  /* 0x0000004009097812 */ /* 0x000fc800078ec0ff */
[----:B------:R-:W-:Y:S02]  /*12c0*/  IADD3 R12, P5, P6, R12, R32, R9 ;  /* 0x000000200c0c7210 */ /* 0x000fe40007ebe009 */
[----:B------:R-:W-:Y:S02]  /*12d0*/  IADD3.X R9, R13, R24, RZ, P2, P3 ;  /* 0x000000180d097210 */ /* 0x000fe400017e64ff */
[----:B------:R-:W-:Y:S01]  /*12e0*/  LEA.HI.X R10, R10, UR7, R11, 0x2, P4 ;  /* 0x000000070a0a7c11 */ /* 0x000fe2000a0f140b */
[----:B------:R-:W-:Y:S01]  /*12f0*/  IMAD.MOV.U32 R32, RZ, RZ, RZ ;  /* 0x000000ffff207224 */ /* 0x000fe200078e00ff */
[----:B------:R-:W-:Y:S01]  /*1300*/  SHF.R.S32.HI R24, RZ, 0x1f, R5 ;  /* 0x0000001fff187819 */ /* 0x000fe20000011405 */
[----:B------:R-:W-:Y:S01]  /*1310*/  IMAD.WIDE R8, R35, 0x4, R8 ;  /* 0x0000000423087825 */ /* 0x000fe200078e0208 */
[----:B------:R-:W-:Y:S01]  /*1320*/  IADD3.X R13, R13, R10, RZ, P5, P6 ;  /* 0x0000000a0d0d7210 */ /* 0x000fe20002fec4ff */
[----:B------:R-:W-:Y:S02]  /*1330*/  ULDC.64 UR6, c[0x0][0x248] ;  /* 0x0000920000067ab9 */ /* 0x000fe40000000a00 */
[----:B------:R-:W-:-:S02]  /*1340*/  IMAD.WIDE R10, R34, 0x4, R8 ;  /* 0x00000004220a7825 */ /* 0x000fc400078e0208 */
[----:B------:R-:W2:Y:S01]  /*1350*/  LDC.64 R8, c[0x0][0x238] ;  /* 0x00008e00ff087b82 */ /* 0x000ea20000000a00 */
[----:B------:R-:W-:Y:S01]  /*1360*/  LEA.HI R33, R24, R5, RZ, 0x5 ;  /* 0x0000000518217211 */ /* 0x000fe200078f28ff */
[----:B------:R-:W-:Y:S01]  /*1370*/  IMAD.WIDE R12, R35, 0x4, R12 ;  /* 0x00000004230c7825 */ /* 0x000fe200078e020c */
[----:B------:R3:W4:Y:S02]  /*1380*/  @!P1 LDG.E.EL R32, desc[UR4][R10.64] ;  /* 0x000000040a209981 */ /* 0x000724000c2e1900 */
[----:B0-----:R-:W-:-:S05]  /*1390*/  LOP3.LUT R36, R33, 0xffffffe0, RZ, 0xc0, !PT ;  /* 0xffffffe021247812 */ /* 0x001fca00078ec0ff */
[----:B------:R-:W-:Y:S02]  /*13a0*/  IMAD.IADD R35, R5, 0x1, -R36 ;  /* 0x0000000105237824 */ /* 0x000fe400078e0a24 */
[----:B------:R-:W-:Y:S01]  /*13b0*/  IMAD.WIDE R12, R34, 0x4, R12 ;  /* 0x00000004220c7825 */ /* 0x000fe200078e020c */
[----:B---3--:R-:W-:-:S03]  /*13c0*/  CS2R R10, SRZ ;  /* 0x00000000000a7805 */ /* 0x008fc6000001ff00 */
[----:B--2---:R-:W-:Y:S01]  /*13d0*/  IMAD.WIDE R34, R35, 0x4, R8 ;  /* 0x0000000423227825 */ /* 0x004fe200078e0208 */
[----:B------:R-:W-:-:S06]  /*13e0*/  CS2R R8, SRZ ;  /* 0x0000000000087805 */ /* 0x000fcc000001ff00 */
[----:B------:R-:W2:Y:S01]  /*13f0*/  @!P0 LDG.E.EL.128 R8, desc[UR4][R34.64] ;  /* 0x0000000422088981 */ /* 0x000ea2000c2e1d00 */
[----:B-----5:R-:W-:Y:S02]  /*1400*/  SEL R21, R21, RZ, !P0 ;  /* 0x000000ff15157207 */ /* 0x020fe40004000000 */
[----:B------:R-:W-:Y:S02]  /*1410*/  SEL R14, R14, RZ, !P0 ;  /* 0x000000ff0e0e7207 */ /* 0x000fe40004000000 */
[----:B----4-:R-:W-:Y:S02]  /*1420*/  SEL R20, R20, RZ, !P0 ;  /* 0x000000ff14147207 */ /* 0x010fe40004000000 */
[----:B------:R-:W-:Y:S01]  /*1430*/  SEL R15, R15, RZ, !P0 ;  /* 0x000000ff0f0f7207 */ /* 0x000fe20004000000 */
[----:B------:R-:W-:Y:S02]  /*1440*/  IMAD.MOV.U32 R33, RZ, RZ, RZ ;  /* 0x000000ffff217224 */ /* 0x000fe400078e00ff */
[----:B------:R-:W-:-:S02]  /*1450*/  FADD R14, -R21, R14 ;  /* 0x0000000e150e7221 */ /* 0x000fc40000000100 */
[----:B------:R-:W-:Y:S02]  /*1460*/  FADD R15, -R20, R15 ;  /* 0x0000000f140f7221 */ /* 0x000fe40000000100 */
[----:B------:R0:W3:Y:S02]  /*1470*/  @!P1 LDG.E.EL R33, desc[UR4][R12.64] ;  /* 0x000000040c219981 */ /* 0x0000e4000c2e1900 */
[----:B0-----:R-:W-:Y:S02]  /*1480*/  CS2R R12, SRZ ;  /* 0x00000000000c7805 */ /* 0x001fe4000001ff00 */
[----:B--2---:R-:W-:Y:S02]  /*1490*/  SEL R8, R8, RZ, !P0 ;  /* 0x000000ff08087207 */ /* 0x004fe40004000000 */
[----:B------:R-:W-:-:S03]  /*14a0*/  SEL R9, R9, RZ, !P0 ;  /* 0x000000ff09097207 */ /* 0x000fc60004000000 */
[----:B------:R-:W-:Y:S02]  /*14b0*/  FFMA R21, R14, R8, R21 ;  /* 0x000000080e157223 */ /* 0x000fe40000000015 */
[----:B------:R-:W-:Y:S01]  /*14c0*/  FFMA R20, R15, R9, R20 ;  /* 0x000000090f147223 */ /* 0x000fe20000000014 */
[----:B------:R-:W-:-:S06]  /*14d0*/  CS2R R14, SRZ ;  /* 0x00000000000e7805 */ /* 0x000fcc000001ff00 */
[----:B------:R0:W2:Y:S02]  /*14e0*/  @!P1 LDG.E.EL.128 R12, desc[UR4][R34.64] ;  /* 0x00000004220c9981 */ /* 0x0000a4000c2e1d00 */
[----:B0-----:R-:W0:Y:S01]  /*14f0*/  LDC.64 R34, c[0x0][0x240] ;  /* 0x00009000ff227b82 */ /* 0x001e220000000a00 */
[----:B------:R-:W-:Y:S02]  /*1500*/  SEL R8, R6, RZ, !P0 ;  /* 0x000000ff06087207 */ /* 0x000fe40004000000 */
[----:B------:R-:W-:Y:S02]  /*1510*/  SEL R6, R7, RZ, !P0 ;  /* 0x000000ff07067207 */ /* 0x000fe40004000000 */
[----:B------:R-:W-:Y:S02]  /*1520*/  SEL R29, R29, RZ, !P0 ;  /* 0x000000ff1d1d7207 */ /* 0x000fe40004000000 */
[----:B------:R-:W-:Y:S02]  /*1530*/  SEL R19, R19, RZ, !P1 ;  /* 0x000000ff13137207 */ /* 0x000fe40004800000 */
[----:B------:R-:W-:-:S02]  /*1540*/  SEL R18, R18, RZ, !P1 ;  /* 0x000000ff12127207 */ /* 0x000fc40004800000 */
[----:B------:R-:W-:Y:S02]  /*1550*/  SEL R30, R30, RZ, !P1 ;  /* 0x000000ff1e1e7207 */ /* 0x000fe40004800000 */
[----:B------:R-:W-:Y:S01]  /*1560*/  SEL R31, R31, RZ, !P1 ;  /* 0x000000ff1f1f7207 */ /* 0x000fe20004800000 */
[----:B------:R-:W-:Y:S01]  /*1570*/  FADD R29, -R6, R29 ;  /* 0x0000001d061d7221 */ /* 0x000fe20000000100 */
[----:B------:R-:W-:Y:S01]  /*1580*/  SEL R11, R11, RZ, !P0 ;  /* 0x000000ff0b0b7207 */ /* 0x000fe20004000000 */
[----:B------:R-:W-:Y:S02]  /*1590*/  FADD R30, -R19, R30 ;  /* 0x0000001e131e7221 */ /* 0x000fe40000000100 */
[----:B------:R-:W-:Y:S01]  /*15a0*/  FADD R31, -R18, R31 ;  /* 0x0000001f121f7221 */ /* 0x000fe20000000100 */
[----:B------:R-:W-:Y:S01]  /*15b0*/  SEL R9, R28, RZ, !P0 ;  /* 0x000000ff1c097207 */ /* 0x000fe20004000000 */
[----:B------:R-:W-:Y:S01]  /*15c0*/  FFMA R6, R29, R11, R6 ;  /* 0x0000000b1d067223 */ /* 0x000fe20000000006 */
[----:B------:R-:W-:-:S03]  /*15d0*/  SEL R10, R10, RZ, !P0 ;  /* 0x000000ff0a0a7207 */ /* 0x000fc60004000000 */
[----:B------:R-:W-:Y:S01]  /*15e0*/  FADD R7, -R8, R9 ;  /* 0x0000000908077221 */ /* 0x000fe20000000100 */
[----:B------:R-:W-:-:S03]  /*15f0*/  SEL R17, R17, RZ, !P1 ;  /* 0x000000ff11117207 */ /* 0x000fc60004800000 */
[----:B------:R-:W-:Y:S01]  /*1600*/  FFMA R7, R7, R10, R8 ;  /* 0x0000000a07077223 */ /* 0x000fe20000000008 */
[----:B------:R-:W-:Y:S02]  /*1610*/  CS2R R8, SRZ ;  /* 0x0000000000087805 */ /* 0x000fe4000001ff00 */
[----:B------:R-:W-:Y:S02]  /*1620*/  CS2R R10, SRZ ;  /* 0x00000000000a7805 */ /* 0x000fe4000001ff00 */
[----:B--2---:R-:W-:Y:S02]  /*1630*/  SEL R12, R12, RZ, !P1 ;  /* 0x000000ff0c0c7207 */ /* 0x004fe40004800000 */
[----:B------:R-:W-:-:S03]  /*1640*/  SEL R13, R13, RZ, !P1 ;  /* 0x000000ff0d0d7207 */ /* 0x000fc60004800000 */
[----:B------:R-:W-:Y:S02]  /*1650*/  FFMA R29, R30, R12, R19 ;  /* 0x0000000c1e1d7223 */ /* 0x000fe40000000013 */
[----:B------:R-:W-:Y:S01]  /*1660*/  FFMA R28, R31, R13, R18 ;  /* 0x0000000d1f1c7223 */ /* 0x000fe20000000012 */
[----:B-1----:R-:W-:-:S04]  /*1670*/  IMAD.WIDE R12, R23, 0x4, R38 ;  /* 0x00000004170c7825 */ /* 0x002fc800078e0226 */
[----:B------:R-:W-:Y:S01]  /*1680*/  IMAD.MOV.U32 R23, RZ, RZ, RZ ;  /* 0x000000ffff177224 */ /* 0x000fe200078e00ff */
[----:B------:R-:W-:Y:S01]  /*1690*/  SEL R32, R32, RZ, !P1 ;  /* 0x000000ff20207207 */ /* 0x000fe20004800000 */
[----:B0-----:R-:W-:Y:S01]  /*16a0*/  IMAD.WIDE R18, R2, 0x4, R34 ;  /* 0x0000000402127825 */ /* 0x001fe200078e0222 */
[----:B------:R-:W-:Y:S02]  /*16b0*/  SEL R16, R16, RZ, !P1 ;  /* 0x000000ff10107207 */ /* 0x000fe40004800000 */
[----:B------:R-:W-:Y:S02]  /*16c0*/  CS2R R30, SRZ ;  /* 0x00000000001e7805 */ /* 0x000fe4000001ff00 */
[----:B---3--:R-:W-:Y:S01]  /*16d0*/  SEL R33, R33, RZ, !P1 ;  /* 0x000000ff21217207 */ /* 0x008fe20004800000 */
[----:B------:R0:W2:Y:S04]  /*16e0*/  @!P0 LDG.E.128 R8, desc[UR4][R12.64] ;  /* 0x000000040c088981 */ /* 0x0000a8000c1e1d00 */
[----:B------:R-:W3:Y:S01]  /*16f0*/  @!P0 LDG.E.EL R23, desc[UR4][R18.64] ;  /* 0x0000000412178981 */ /* 0x000ee2000c2e1900 */
[----:B------:R-:W-:Y:S01]  /*1700*/  IMAD.MOV.U32 R2, RZ, RZ, RZ ;  /* 0x000000ffff027224 */ /* 0x000fe200078e00ff */
[----:B------:R-:W-:Y:S01]  /*1710*/  SEL R14, R14, RZ, !P1 ;  /* 0x000000ff0e0e7207 */ /* 0x000fe20004800000 */
[----:B------:R-:W-:Y:S01]  /*1720*/  FADD R32, -R17, R32 ;  /* 0x0000002011207221 */ /* 0x000fe20000000100 */
[----:B------:R-:W-:Y:S01]  /*1730*/  SEL R15, R15, RZ, !P1 ;  /* 0x000000ff0f0f7207 */ /* 0x000fe20004800000 */
[----:B------:R-:W4:Y:S01]  /*1740*/  @!P0 LDG.E.EL R31, desc[UR4][R18.64] ;  /* 0x00000004121f8981 */ /* 0x000f22000c2e1900 */
[----:B0-----:R-:W-:Y:S01]  /*1750*/  FADD R13, -R16, R33 ;  /* 0x00000021100d7221 */ /* 0x001fe20000000100 */
[----:B------:R-:W-:-:S02]  /*1760*/  FFMA R33, R32, R14, R17 ;  /* 0x0000000e20217223 */ /* 0x000fc40000000011 */
[----:B------:R-:W5:Y:S01]  /*1770*/  @!P0 LDG.E.EL R2, desc[UR4][R18.64] ;  /* 0x0000000412028981 */ /* 0x000f62000c2e1900 */
[----:B------:R-:W-:-:S03]  /*1780*/  FFMA R32, R13, R15, R16 ;  /* 0x0000000f0d207223 */ /* 0x000fc60000000010 */
[----:B------:R0:W4:Y:S01]  /*1790*/  @!P0 LDG.E.EL R30, desc[UR4][R18.64] ;  /* 0x00000004121e8981 */ /* 0x000122000c2e1900 */
[----:B------:R-:W-:Y:S01]  /*17a0*/  IMAD.WIDE R16, R3, 0x4, R34 ;  /* 0x0000000403107825 */ /* 0x000fe200078e0222 */
[----:B------:R-:W-:-:S03]  /*17b0*/  CS2R R34, SRZ ;  /* 0x0000000000227805 */ /* 0x000fc6000001ff00 */
[----:B------:R-:W-:Y:S02]  /*17c0*/  IMAD.MOV.U32 R36, RZ, RZ, RZ ;  /* 0x000000ffff247224 */ /* 0x000fe400078e00ff */
[----:B------:R-:W-:Y:S01]  /*17d0*/  IMAD.MOV.U32 R3, RZ, RZ, RZ ;  /* 0x000000ffff037224 */ /* 0x000fe200078e00ff */
[----:B------:R-:W4:Y:S01]  /*17e0*/  @!P1 LDG.E.EL R35, desc[UR4][R16.64] ;  /* 0x0000000410239981 */ /* 0x000f22000c2e1900 */
[CC--:B0-----:R-:W-:Y:S02]  /*17f0*/  LEA.HI R18, R24.reuse, R5.reuse, RZ, 0xa ;  /* 0x0000000518127211 */ /* 0x0c1fe400078f50ff */
[----:B------:R-:W-:Y:S01]  /*1800*/  LEA.HI R24, R24, R5, RZ, 0xf ;  /* 0x0000000518187211 */ /* 0x000fe200078f78ff */
[----:B------:R-:W4:Y:S01]  /*1810*/  @!P1 LDG.E.EL R36, desc[UR4][R16.64] ;  /* 0x0000000410249981 */ /* 0x000f22000c2e1900 */
[----:B------:R-:W-:Y:S02]  /*1820*/  LOP3.LUT R18, R18, 0xfffffc00, RZ, 0xc0, !PT ;  /* 0xfffffc0012127812 */ /* 0x000fe400078ec0ff */
[----:B------:R-:W-:Y:S01]  /*1830*/  SHF.R.S32.HI R24, RZ, 0xf, R24 ;  /* 0x0000000fff187819 */ /* 0x000fe20000011418 */
[----:B------:R-:W4:Y:S02]  /*1840*/  @!P1 LDG.E.EL R34, desc[UR4][R16.64] ;  /* 0x0000000410229981 */ /* 0x000f24000c2e1900 */
[----:B------:R-:W-:-:S02]  /*1850*/  IMAD.IADD R18, R5, 0x1, -R18 ;  /* 0x0000000105127824 */ /* 0x000fc400078e0a12 */
[----:B------:R0:W4:Y:S01]  /*1860*/  @!P1 LDG.E.EL R3, desc[UR4][R16.64] ;  /* 0x0000000410039981 */ /* 0x000122000c2e1900 */
[----:B------:R-:W-:Y:S01]  /*1870*/  IMAD.SHL.U32 R24, R24, 0x4000, RZ ;  /* 0x0000400018187824 */ /* 0x000fe200078e00ff */
[C---:B------:R-:W-:Y:S01]  /*1880*/  ISETP.GT.AND P2, PT, R4.reuse, 0xf, PT ;  /* 0x0000000f0400780c */ /* 0x040fe20003f44270 */
[----:B0-----:R-:W-:-:S03]  /*1890*/  IMAD.SHL.U32 R17, R4, 0x400, RZ ;  /* 0x0000040004117824 */ /* 0x001fc600078e00ff */
[--C-:B------:R-:W-:Y:S02]  /*18a0*/  SHF.R.S32.HI R4, RZ, 0x1f, R24.reuse ;  /* 0x0000001fff047819 */ /* 0x100fe40000011418 */
[----:B------:R-:W-:Y:S02]  /*18b0*/  LOP3.LUT R27, R27, 0xfffffc00, RZ, 0xc0, !PT ;  /* 0xfffffc001b1b7812 */ /* 0x000fe400078ec0ff */
[----:B------:R-:W-:Y:S02]  /*18c0*/  IADD3 R16, P3, P4, R17, R18, R24 ;  /* 0x0000001211107210 */ /* 0x000fe40007c7e018 */
[----:B------:R-:W-:Y:S02]  /*18d0*/  SHF.R.S32.HI R18, RZ, 0x1f, R18 ;  /* 0x0000001fff127819 */ /* 0x000fe40000011412 */
[----:B------:R-:W-:Y:S01]  /*18e0*/  SHF.R.S32.HI R17, RZ, 0x1f, R17 ;  /* 0x0000001fff117819 */ /* 0x000fe20000011411 */
[----:B------:R-:W-:-:S03]  /*18f0*/  IMAD.IADD R26, R26, 0x1, -R27 ;  /* 0x000000011a1a7824 */ /* 0x000fc600078e0a1b */
[----:B------:R-:W-:Y:S01]  /*1900*/  IADD3.X R17, R17, R18, R4, P3, P4 ;  /* 0x0000001211117210 */ /* 0x000fe20001fe8404 */
[----:B------:R-:W-:Y:S02]  /*1910*/  IMAD.SHL.U32 R4, R25, 0x4000, RZ ;  /* 0x0000400019047824 */ /* 0x000fe400078e00ff */
[----:B------:R-:W-:Y:S01]  /*1920*/  IMAD.SHL.U32 R19, R0, 0x400, RZ ;  /* 0x0000040000137824 */ /* 0x000fe200078e00ff */
[----:B------:R-:W-:Y:S02]  /*1930*/  CS2R R12, SRZ ;  /* 0x00000000000c7805 */ /* 0x000fe4000001ff00 */
[----:B------:R-:W-:Y:S02]  /*1940*/  CS2R R14, SRZ ;  /* 0x00000000000e7805 */ /* 0x000fe4000001ff00 */
[----:B------:R-:W-:Y:S01]  /*1950*/  SHF.R.S32.HI R18, RZ, 0x1f, R4 ;  /* 0x0000001fff127819 */ /* 0x000fe20000011404 */
[----:B------:R-:W-:Y:S01]  /*1960*/  IMAD.WIDE R38, R22, 0x4, R38 ;  /* 0x0000000416267825 */ /* 0x000fe200078e0226 */
[----:B------:R-:W-:-:S02]  /*1970*/  IADD3 R4, P3, P4, R19, R26, R4 ;  /* 0x0000001a13047210 */ /* 0x000fc40007c7e004 */
[----:B------:R-:W-:Y:S02]  /*1980*/  SHF.R.S32.HI R26, RZ, 0x1f, R26 ;  /* 0x0000001fff1a7819 */ /* 0x000fe4000001141a */
[----:B------:R-:W-:Y:S01]  /*1990*/  SHF.R.S32.HI R25, RZ, 0x1f, R19 ;  /* 0x0000001fff197819 */ /* 0x000fe20000011413 */
[----:B------:R0:W4:Y:S03]  /*19a0*/  @!P1 LDG.E.128 R12, desc[UR4][R38.64] ;  /* 0x00000004260c9981 */ /* 0x000126000c1e1d00 */
[----:B------:R-:W-:Y:S02]  /*19b0*/  IADD3.X R25, R25, R26, R18, P3, P4 ;  /* 0x0000001a19197210 */ /* 0x000fe40001fe8412 */
[----:B------:R-:W-:Y:S02]  /*19c0*/  CS2R R18, SRZ ;  /* 0x0000000000127805 */ /* 0x000fe4000001ff00 */
[----:B0-----:R-:W-:-:S04]  /*19d0*/  LEA R38, P3, R16, UR6, 0x2 ;  /* 0x0000000610267c11 */ /* 0x001fc8000f8610ff */
[----:B------:R-:W-:Y:S02]  /*19e0*/  LEA.HI.X R39, R16, UR7, R17, 0x2, P3 ;  /* 0x0000000710277c11 */ /* 0x000fe400098f1411 */
[----:B------:R-:W-:Y:S02]  /*19f0*/  CS2R R16, SRZ ;  /* 0x0000000000107805 */ /* 0x000fe4000001ff00 */
[----:B------:R-:W-:Y:S02]  /*1a00*/  ISETP.GT.AND P3, PT, R0, 0xf, PT ;  /* 0x0000000f0000780c */ /* 0x000fe40003f64270 */
[----:B------:R-:W-:Y:S02]  /*1a10*/  LEA R22, P4, R4, UR6, 0x2 ;  /* 0x0000000604167c11 */ /* 0x000fe4000f8810ff */
[----:B------:R-:W-:Y:S01]  /*1a20*/  CS2R R26, SRZ ;  /* 0x00000000001a7805 */ /* 0x000fe2000001ff00 */
[----:B------:R-:W4:Y:S01]  /*1a30*/  @P2 LDG.E.128 R16, desc[UR4][R38.64+-0x10000] ;  /* 0xff00000426102981 */ /* 0x000f22000c1e1d00 */
[----:B---3--:R-:W-:-:S02]  /*1a40*/  SEL R0, R23, RZ, !P0 ;  /* 0x000000ff17007207 */ /* 0x008fc40004000000 */
[----:B------:R-:W-:Y:S02]  /*1a50*/  LEA.HI.X R23, R4, UR7, R25, 0x2, P4 ;  /* 0x0000000704177c11 */ /* 0x000fe4000a0f1419 */
[----:B------:R-:W-:-:S06]  /*1a60*/  CS2R R24, SRZ ;  /* 0x0000000000187805 */ /* 0x000fcc000001ff00 */
[----:B------:R-:W3:Y:S01]  /*1a70*/  @P3 LDG.E.128 R24, desc[UR4][R22.64+-0x10000] ;  /* 0xff00000416183981 */ /* 0x000ee2000c1e1d00 */
[----:B--2---:R-:W-:-:S05]  /*1a80*/  SEL R8, R8, RZ, !P0 ;  /* 0x000000ff08087207 */ /* 0x004fca0004000000 */
[----:B------:R-:W-:-:S04]  /*1a90*/  FADD R21, -R8, R21 ;  /* 0x0000001508157221 */ /* 0x000fc80000000100 */
[----:B------:R-:W-:Y:S01]  /*1aa0*/  FFMA R0, R21, R0, R8 ;  /* 0x0000000015007223 */ /* 0x000fe20000000008 */
[----:B------:R-:W-:Y:S02]  /*1ab0*/  SEL R21, R9, RZ, !P0 ;  /* 0x000000ff09157207 */ /* 0x000fe40004000000 */
[----:B------:R-:W0:Y:S01]  /*1ac0*/  LDC.64 R8, c[0x0][0x250] ;  /* 0x00009400ff087b82 */ /* 0x000e220000000a00 */
[----:B-----5:R-:W-:Y:S02]  /*1ad0*/  SEL R4, R2, RZ, !P0 ;  /* 0x000000ff02047207 */ /* 0x020fe40004000000 */
[----:B------:R-:W-:Y:S01]  /*1ae0*/  FADD R2, -R21, R20 ;  /* 0x0000001415027221 */ /* 0x000fe20000000100 */
[----:B------:R-:W-:-:S03]  /*1af0*/  SEL R10, R10, RZ, !P0 ;  /* 0x000000ff0a0a7207 */ /* 0x000fc60004000000 */
[----:B------:R-:W-:Y:S01]  /*1b00*/  FFMA R2, R2, R4, R21 ;  /* 0x0000000402027223 */ /* 0x000fe20000000015 */
[----:B------:R-:W-:Y:S01]  /*1b10*/  SEL R21, R11, RZ, !P0 ;  /* 0x000000ff0b157207 */ /* 0x000fe20004000000 */
[----:B------:R-:W-:Y:S01]  /*1b20*/  FADD R7, -R10, R7 ;  /* 0x000000070a077221 */ /* 0x000fe20000000100 */
[----:B----4-:R-:W-:Y:S02]  /*1b30*/  SEL R11, R31, RZ, !P0 ;  /* 0x000000ff1f0b7207 */ /* 0x010fe40004000000 */
[----:B------:R-:W-:Y:S01]  /*1b40*/  SEL R30, R30, RZ, !P0 ;  /* 0x000000ff1e1e7207 */ /* 0x000fe20004000000 */
[----:B------:R-:W-:Y:S02]  /*1b50*/  FADD R6, -R21, R6 ;  /* 0x0000000615067221 */ /* 0x000fe40000000100 */
[----:B------:R-:W-:Y:S02]  /*1b60*/  FFMA R11, R7, R11, R10 ;  /* 0x0000000b070b7223 */ /* 0x000fe4000000000a */
[----:B------:R-:W-:Y:S01]  /*1b70*/  FFMA R10, R6, R30, R21 ;  /* 0x0000001e060a7223 */ /* 0x000fe20000000015 */
[----:B------:R-:W-:-:S02]  /*1b80*/  SEL R36, R36, RZ, !P1 ;  /* 0x000000ff24247207 */ /* 0x000fc40004800000 */
[----:B------:R-:W-:Y:S02]  /*1b90*/  SEL R35, R35, RZ, !P1 ;  /* 0x000000ff23237207 */ /* 0x000fe40004800000 */
[----:B------:R-:W-:Y:S01]  /*1ba0*/  SEL R34, R34, RZ, !P1 ;  /* 0x000000ff22227207 */ /* 0x000fe20004800000 */
[----:B0-----:R-:W-:Y:S01]  /*1bb0*/  IMAD.WIDE R8, R5, 0x4, R8 ;  /* 0x0000000405087825 */ /* 0x001fe200078e0208 */
[----:B------:R-:W-:Y:S02]  /*1bc0*/  SEL R12, R12, RZ, !P1 ;  /* 0x000000ff0c0c7207 */ /* 0x000fe40004800000 */
[----:B------:R-:W-:Y:S02]  /*1bd0*/  SEL R13, R13, RZ, !P1 ;  /* 0x000000ff0d0d7207 */ /* 0x000fe40004800000 */
[----:B------:R-:W-:Y:S02]  /*1be0*/  SEL R14, R14, RZ, !P1 ;  /* 0x000000ff0e0e7207 */ /* 0x000fe40004800000 */
[----:B------:R-:W-:Y:S01]  /*1bf0*/  SEL R15, R15, RZ, !P1 ;  /* 0x000000ff0f0f7207 */ /* 0x000fe20004800000 */
[----:B------:R-:W-:Y:S01]  /*1c00*/  FADD R29, -R12, R29 ;  /* 0x0000001d0c1d7221 */ /* 0x000fe20000000100 */
[----:B------:R-:W-:Y:S01]  /*1c10*/  FADD R28, -R13, R28 ;  /* 0x0000001c0d1c7221 */ /* 0x000fe20000000100 */
[----:B------:R-:W-:-:S02]  /*1c20*/  FADD R33, -R14, R33 ;  /* 0x000000210e217221 */ /* 0x000fc40000000100 */
[----:B------:R-:W-:Y:S01]  /*1c30*/  FADD R32, -R15, R32 ;  /* 0x000000200f207221 */ /* 0x000fe20000000100 */
[----:B------:R-:W-:Y:S01]  /*1c40*/  FFMA R4, R29, R36, R12 ;  /* 0x000000241d047223 */ /* 0x000fe2000000000c */
[----:B------:R-:W-:Y:S01]  /*1c50*/  FFMA R5, R28, R35, R13 ;  /* 0x000000231c057223 */ /* 0x000fe2000000000d */
[----:B------:R-:W-:Y:S01]  /*1c60*/  FFMA R6, R33, R34, R14 ;  /* 0x0000002221067223 */ /* 0x000fe2000000000e */
[----:B------:R-:W-:Y:S02]  /*1c70*/  SEL R21, R16, RZ, P2 ;  /* 0x000000ff10157207 */ /* 0x000fe40001000000 */
[----:B------:R-:W-:Y:S02]  /*1c80*/  SEL R16, R3, RZ, !P1 ;  /* 0x000000ff03107207 */ /* 0x000fe40004800000 */
[----:B------:R-:W-:Y:S02]  /*1c90*/  SEL R17, R17, RZ, P2 ;  /* 0x000000ff11117207 */ /* 0x000fe40001000000 */
[----:B------:R-:W-:-:S02]  /*1ca0*/  SEL R18, R18, RZ, P2 ;  /* 0x000000ff12127207 */ /* 0x000fc40001000000 */
[----:B------:R-:W-:Y:S01]  /*1cb0*/  SEL R19, R19, RZ, P2 ;  /* 0x000000ff13137207 */ /* 0x000fe20001000000 */
[----:B------:R-:W-:Y:S01]  /*1cc0*/  FFMA R7, R32, R16, R15 ;  /* 0x0000001020077223 */ /* 0x000fe2000000000f */
[----:B------:R-:W-:Y:S02]  /*1cd0*/  SEL R12, R0, R21, !P0 ;  /* 0x00000015000c7207 */ /* 0x000fe40004000000 */
[----:B------:R-:W-:Y:S02]  /*1ce0*/  SEL R13, R2, R17, !P0 ;  /* 0x00000011020d7207 */ /* 0x000fe40004000000 */
[----:B------:R-:W-:Y:S02]  /*1cf0*/  SEL R14, R11, R18, !P0 ;  /* 0x000000120b0e7207 */ /* 0x000fe40004000000 */
[----:B------:R-:W-:-:S05]  /*1d00*/  SEL R15, R10, R19, !P0 ;  /* 0x000000130a0f7207 */ /* 0x000fca0004000000 */
[----:B------:R-:W-:Y:S01]  /*1d10*/  STG.E.128 desc[UR4][R8.64], R12 ;  /* 0x0000000c08007986 */ /* 0x000fe2000c101d04 */
[----:B---3--:R-:W-:Y:S02]  /*1d20*/  @P1 SEL R4, R24, RZ, P3 ;  /* 0x000000ff18041207 */ /* 0x008fe40001800000 */
[----:B------:R-:W-:Y:S02]  /*1d30*/  @P1 SEL R5, R25, RZ, P3 ;  /* 0x000000ff19051207 */ /* 0x000fe40001800000 */
[----:B------:R-:W-:Y:S02]  /*1d40*/  @P1 SEL R6, R26, RZ, P3 ;  /* 0x000000ff1a061207 */ /* 0x000fe40001800000 */
[----:B------:R-:W-:-:S05]  /*1d50*/  @P1 SEL R7, R27, RZ, P3 ;  /* 0x000000ff1b071207 */ /* 0x000fca0001800000 */
[----:B------:R-:W-:Y:S01]  /*1d60*/  STG.E.128 desc[UR4][R8.64+0x800], R4 ;  /* 0x0008000408007986 */ /* 0x000fe2000c101d04 */
[----:B------:R-:W-:Y:S05]  /*1d70*/  EXIT ;  /* 0x000000000000794d */ /* 0x000fea0003800000 */
.L_x_0:
[----:B------:R-:W-:-:S00]  /*1d80*/  BRA `(.L_x_0) ;  /* 0xfffffffc00fc7947 */ /* 0x000fc0000383ffff */
[----:B------:R-:W-:-:S00]  /*1d90*/  NOP ;  /* 0x0000000000007918 */ /* 0x000fc00000000000 */
        /* <DEDUP_REMOVED lines=14> */
.L_x_1:


//--------------------- .nv.constant0.triton_poi_fused_cat_126 --------------------------
	.section	.nv.constant0.triton_poi_fused_cat_126,"a",@progbits
	.sectionflags	@""
	.align	4
.nv.constant0.triton_poi_fused_cat_126:
	.zero		604
